	.target	sm_100a

	.elftype	@"ET_EXEC"


//--------------------- .note.nv.tkinfo           --------------------------
	.section	.note.nv.tkinfo,"",@"SHT_NOTE"
	.sectionflags	@"SHF_NOTE_NV_TKINFO"
	.tkinfo
        /*0018*/ 	.word	0x00000002
        /*0030*/ 	.string	""
        /*0030*/ 	.string	"ptxas"
        /*0030*/ 	.string	"Cuda compilation tools, release 13.0, V13.0.88"
        /*0030*/ 	.string	"Build cuda_13.0.r13.0/compiler.36424714_0"
        /*0030*/ 	.string	"-arch sm_100a -m 64 "



//--------------------- .note.nv.cuinfo           --------------------------
	.section	.note.nv.cuinfo,"",@"SHT_NOTE"
	.sectionflags	@"SHF_NOTE_NV_CUINFO"
        /*0018*/ 	.short	0x0002
        /*001a*/ 	.short	0x0064
        /*001c*/ 	.short	0x0082
	.zero		2


//--------------------- .nv.info                  --------------------------
	.section	.nv.info,"",@"SHT_CUDA_INFO"
	.align	4


	//----- nvinfo : EIATTR_REGCOUNT
	.align		4
        /*0000*/ 	.byte	0x04, 0x2f
        /*0002*/ 	.short	(.L_19 - .L_18)
	.align		4
.L_18:
        /*0004*/ 	.word	index@(_ZN7cutlass13device_kernelINS_4gemm6kernel13GemmUniversalIN4cute5tupleIJiiiiEEENS1_10collective13CollectiveMmaINS1_35MainloopSm100TmaUmmaWarpSpecializedILi4ELi2ELi4ENS5_IJNS4_1CILi1EEESB_SB_EEEEENS5_IJNSA_ILi64EEENSA_ILi256EEENSA_ILi32EEEEEEfNS5_IJSB_llEEEfNS5_IJlSB_lEEENS4_8TiledMMAINS4_8MMA_AtomIJNS4_17SM100_MMA_TF32_SSINS_10tfloat32_tESN_fLi64ELi256ELNS4_4UMMA5MajorE1ELSP_0ELNSO_7ScaleInE0ELSQ_0EEEEEENS4_6LayoutISC_NS5_IJNSA_ILi0EEESU_SU_EEEEENS5_IJNS4_10UnderscoreESX_SX_EEEEENS4_13SM90_TMA_LOADENS4_14ComposedLayoutINS4_7SwizzleILi2ELi5ELi2EEENS4_18smem_ptr_flag_bitsILi32EEENST_INS5_IJSG_NSA_ILi4EEEEEENS5_IJSB_SG_EEEEEEEvNS4_8identityES10_NS11_INS12_ILi3ELi4ELi3EEES15_NST_INS5_IJNSA_ILi8EEESG_EEENS5_IJSG_SB_EEEEEEEvS1B_EENS_8epilogue10collective18CollectiveEpilogueINS1J_23Sm100TmaWarpSpecializedILi4ELi2ELi16ELb1ELb0EEEJSH_NS5_IJNST_ISE_SB_EENST_ISG_SB_EEEEEfSJ_fSJ_NS1J_6fusion15FusionCallbacksIS1N_NS1R_17LinearCombinationIffffLNS_15FloatRoundStyleE2EEESH_S1Q_JEEENS4_5SM1004TMEM4LOAD26SM100_TMEM_LOAD_16dp128b8xES10_S1H_NS4_17SM75_U32x4_LDSM_NENS4_14SM90_TMA_STOREES1H_NS4_17SM90_U32x4_STSM_NENS4_39AutoVectorizingCopyWithAssumedAlignmentILi128EEEEEEvvEEEEvNT_6ParamsE)
        /*0008*/ 	.word	0x0000005e


	//----- nvinfo : EIATTR_FRAME_SIZE
	.align		4
.L_19:
        /*000c*/ 	.byte	0x04, 0x11
        /*000e*/ 	.short	(.L_21 - .L_20)
	.align		4
.L_20:
        /*0010*/ 	.word	index@($__internal_2_$__cuda_sm10x_tcgen05_guardrail_trap_unallocated_columns_being_dealloced)
        /*0014*/ 	.word	0x00000000


	//----- nvinfo : EIATTR_FRAME_SIZE
	.align		4
.L_21:
        /*0018*/ 	.byte	0x04, 0x11
        /*001a*/ 	.short	(.L_23 - .L_22)
	.align		4
.L_22:
        /*001c*/ 	.word	index@($__internal_1_$__cuda_sm10x_tcgen05_guardrail_trap_phase_invalid_during_alloc)
        /*0020*/ 	.word	0x00000000


	//----- nvinfo : EIATTR_FRAME_SIZE
	.align		4
.L_23:
        /*0024*/ 	.byte	0x04, 0x11
        /*0026*/ 	.short	(.L_25 - .L_24)
	.align		4
.L_24:
        /*0028*/ 	.word	index@($__internal_0_$__cuda_sm10x_tcgen05_guardrail_trap_col_being_dealloced_not_returned_by_alloc)
        /*002c*/ 	.word	0x00000000


	//----- nvinfo : EIATTR_FRAME_SIZE
	.align		4
.L_25:
        /*0030*/ 	.byte	0x04, 0x11
        /*0032*/ 	.short	(.L_27 - .L_26)
	.align		4
.L_26:
        /*0034*/ 	.word	index@(_ZN7cutlass13device_kernelINS_4gemm6kernel13GemmUniversalIN4cute5tupleIJiiiiEEENS1_10collective13CollectiveMmaINS1_35MainloopSm100TmaUmmaWarpSpecializedILi4ELi2ELi4ENS5_IJNS4_1CILi1EEESB_SB_EEEEENS5_IJNSA_ILi64EEENSA_ILi256EEENSA_ILi32EEEEEEfNS5_IJSB_llEEEfNS5_IJlSB_lEEENS4_8TiledMMAINS4_8MMA_AtomIJNS4_17SM100_MMA_TF32_SSINS_10tfloat32_tESN_fLi64ELi256ELNS4_4UMMA5MajorE1ELSP_0ELNSO_7ScaleInE0ELSQ_0EEEEEENS4_6LayoutISC_NS5_IJNSA_ILi0EEESU_SU_EEEEENS5_IJNS4_10UnderscoreESX_SX_EEEEENS4_13SM90_TMA_LOADENS4_14ComposedLayoutINS4_7SwizzleILi2ELi5ELi2EEENS4_18smem_ptr_flag_bitsILi32EEENST_INS5_IJSG_NSA_ILi4EEEEEENS5_IJSB_SG_EEEEEEEvNS4_8identityES10_NS11_INS12_ILi3ELi4ELi3EEES15_NST_INS5_IJNSA_ILi8EEESG_EEENS5_IJSG_SB_EEEEEEEvS1B_EENS_8epilogue10collective18CollectiveEpilogueINS1J_23Sm100TmaWarpSpecializedILi4ELi2ELi16ELb1ELb0EEEJSH_NS5_IJNST_ISE_SB_EENST_ISG_SB_EEEEEfSJ_fSJ_NS1J_6fusion15FusionCallbacksIS1N_NS1R_17LinearCombinationIffffLNS_15FloatRoundStyleE2EEESH_S1Q_JEEENS4_5SM1004TMEM4LOAD26SM100_TMEM_LOAD_16dp128b8xES10_S1H_NS4_17SM75_U32x4_LDSM_NENS4_14SM90_TMA_STOREES1H_NS4_17SM90_U32x4_STSM_NENS4_39AutoVectorizingCopyWithAssumedAlignmentILi128EEEEEEvvEEEEvNT_6ParamsE)
        /*0038*/ 	.word	0x00000000


	//----- nvinfo : EIATTR_MIN_STACK_SIZE
	.align		4
.L_27:
        /*003c*/ 	.byte	0x04, 0x12
        /*003e*/ 	.short	(.L_29 - .L_28)
	.align		4
.L_28:
        /*0040*/ 	.word	index@(_ZN7cutlass13device_kernelINS_4gemm6kernel13GemmUniversalIN4cute5tupleIJiiiiEEENS1_10collective13CollectiveMmaINS1_35MainloopSm100TmaUmmaWarpSpecializedILi4ELi2ELi4ENS5_IJNS4_1CILi1EEESB_SB_EEEEENS5_IJNSA_ILi64EEENSA_ILi256EEENSA_ILi32EEEEEEfNS5_IJSB_llEEEfNS5_IJlSB_lEEENS4_8TiledMMAINS4_8MMA_AtomIJNS4_17SM100_MMA_TF32_SSINS_10tfloat32_tESN_fLi64ELi256ELNS4_4UMMA5MajorE1ELSP_0ELNSO_7ScaleInE0ELSQ_0EEEEEENS4_6LayoutISC_NS5_IJNSA_ILi0EEESU_SU_EEEEENS5_IJNS4_10UnderscoreESX_SX_EEEEENS4_13SM90_TMA_LOADENS4_14ComposedLayoutINS4_7SwizzleILi2ELi5ELi2EEENS4_18smem_ptr_flag_bitsILi32EEENST_INS5_IJSG_NSA_ILi4EEEEEENS5_IJSB_SG_EEEEEEEvNS4_8identityES10_NS11_INS12_ILi3ELi4ELi3EEES15_NST_INS5_IJNSA_ILi8EEESG_EEENS5_IJSG_SB_EEEEEEEvS1B_EENS_8epilogue10collective18CollectiveEpilogueINS1J_23Sm100TmaWarpSpecializedILi4ELi2ELi16ELb1ELb0EEEJSH_NS5_IJNST_ISE_SB_EENST_ISG_SB_EEEEEfSJ_fSJ_NS1J_6fusion15FusionCallbacksIS1N_NS1R_17LinearCombinationIffffLNS_15FloatRoundStyleE2EEESH_S1Q_JEEENS4_5SM1004TMEM4LOAD26SM100_TMEM_LOAD_16dp128b8xES10_S1H_NS4_17SM75_U32x4_LDSM_NENS4_14SM90_TMA_STOREES1H_NS4_17SM90_U32x4_STSM_NENS4_39AutoVectorizingCopyWithAssumedAlignmentILi128EEEEEEvvEEEEvNT_6ParamsE)
        /*0044*/ 	.word	0x00000000
.L_29:


//--------------------- .nv.compat                --------------------------
	.section	.nv.compat,"",@"SHT_CUDA_COMPAT_INFO"
	.align	4
        /*0000*/ 	.byte	0x02, 0x09, 0x01, 0x00, 0x02, 0x02, 0x02, 0x00, 0x02, 0x05, 0x05, 0x00, 0x03, 0x07, 0x01, 0x01
        /*0010*/ 	.byte	0x02, 0x03, 0x01, 0x00, 0x02, 0x06, 0x01, 0x00, 0x04, 0x0b, 0x08, 0x00, 0x09, 0x00, 0x00, 0x00
        /*0020*/ 	.byte	0x00, 0x00, 0x00, 0x00


//--------------------- .nv.info._ZN7cutlass13device_kernelINS_4gemm6kernel13GemmUniversalIN4cute5tupleIJiiiiEEENS1_10collective13CollectiveMmaINS1_35MainloopSm100TmaUmmaWarpSpecializedILi4ELi2ELi4ENS5_IJNS4_1CILi1EEESB_SB_EEEEENS5_IJNSA_ILi64EEENSA_ILi256EEENSA_ILi32EEEEEEfNS5_IJSB_llEEEfNS5_IJlSB_lEEENS4_8TiledMMAINS4_8MMA_AtomIJNS4_17SM100_MMA_TF32_SSINS_10tfloat32_tESN_fLi64ELi256ELNS4_4UMMA5MajorE1ELSP_0ELNSO_7ScaleInE0ELSQ_0EEEEEENS4_6LayoutISC_NS5_IJNSA_ILi0EEESU_SU_EEEEENS5_IJNS4_10UnderscoreESX_SX_EEEEENS4_13SM90_TMA_LOADENS4_14ComposedLayoutINS4_7SwizzleILi2ELi5ELi2EEENS4_18smem_ptr_flag_bitsILi32EEENST_INS5_IJSG_NSA_ILi4EEEEEENS5_IJSB_SG_EEEEEEEvNS4_8identityES10_NS11_INS12_ILi3ELi4ELi3EEES15_NST_INS5_IJNSA_ILi8EEESG_EEENS5_IJSG_SB_EEEEEEEvS1B_EENS_8epilogue10collective18CollectiveEpilogueINS1J_23Sm100TmaWarpSpecializedILi4ELi2ELi16ELb1ELb0EEEJSH_NS5_IJNST_ISE_SB_EENST_ISG_SB_EEEEEfSJ_fSJ_NS1J_6fusion15FusionCallbacksIS1N_NS1R_17LinearCombinationIffffLNS_15FloatRoundStyleE2EEESH_S1Q_JEEENS4_5SM1004TMEM4LOAD26SM100_TMEM_LOAD_16dp128b8xES10_S1H_NS4_17SM75_U32x4_LDSM_NENS4_14SM90_TMA_STOREES1H_NS4_17SM90_U32x4_STSM_NENS4_39AutoVectorizingCopyWithAssumedAlignmentILi128EEEEEEvvEEEEvNT_6ParamsE --------------------------
	.section	.nv.info._ZN7cutlass13device_kernelINS_4gemm6kernel13GemmUniversalIN4cute5tupleIJiiiiEEENS1_10collective13CollectiveMmaINS1_35MainloopSm100TmaUmmaWarpSpecializedILi4ELi2ELi4ENS5_IJNS4_1CILi1EEESB_SB_EEEEENS5_IJNSA_ILi64EEENSA_ILi256EEENSA_ILi32EEEEEEfNS5_IJSB_llEEEfNS5_IJlSB_lEEENS4_8TiledMMAINS4_8MMA_AtomIJNS4_17SM100_MMA_TF32_SSINS_10tfloat32_tESN_fLi64ELi256ELNS4_4UMMA5MajorE1ELSP_0ELNSO_7ScaleInE0ELSQ_0EEEEEENS4_6LayoutISC_NS5_IJNSA_ILi0EEESU_SU_EEEEENS5_IJNS4_10UnderscoreESX_SX_EEEEENS4_13SM90_TMA_LOADENS4_14ComposedLayoutINS4_7SwizzleILi2ELi5ELi2EEENS4_18smem_ptr_flag_bitsILi32EEENST_INS5_IJSG_NSA_ILi4EEEEEENS5_IJSB_SG_EEEEEEEvNS4_8identityES10_NS11_INS12_ILi3ELi4ELi3EEES15_NST_INS5_IJNSA_ILi8EEESG_EEENS5_IJSG_SB_EEEEEEEvS1B_EENS_8epilogue10collective18CollectiveEpilogueINS1J_23Sm100TmaWarpSpecializedILi4ELi2ELi16ELb1ELb0EEEJSH_NS5_IJNST_ISE_SB_EENST_ISG_SB_EEEEEfSJ_fSJ_NS1J_6fusion15FusionCallbacksIS1N_NS1R_17LinearCombinationIffffLNS_15FloatRoundStyleE2EEESH_S1Q_JEEENS4_5SM1004TMEM4LOAD26SM100_TMEM_LOAD_16dp128b8xES10_S1H_NS4_17SM75_U32x4_LDSM_NENS4_14SM90_TMA_STOREES1H_NS4_17SM90_U32x4_STSM_NENS4_39AutoVectorizingCopyWithAssumedAlignmentILi128EEEEEEvvEEEEvNT_6ParamsE,"",@"SHT_CUDA_INFO"
	.sectionflags	@""
	.align	4


	//----- nvinfo : EIATTR_CUDA_API_VERSION
	.align		4
        /*0000*/ 	.byte	0x04, 0x37
        /*0002*/ 	.short	(.L_31 - .L_30)
.L_30:
        /*0004*/ 	.word	0x00000082


	//----- nvinfo : EIATTR_KPARAM_INFO
	.align		4
.L_31:
        /*0008*/ 	.byte	0x04, 0x17
        /*000a*/ 	.short	(.L_33 - .L_32)
.L_32:
        /*000c*/ 	.word	0x00000000
        /*0010*/ 	.short	0x0000
        /*0012*/ 	.short	0x0000
        /*0014*/ 	.byte	0x00, 0xf0, 0x01, 0x20


	//----- nvinfo : EIATTR_AT_ENTRY_FRAGMENTS
	.align		4
.L_33:
        /*0018*/ 	.byte	0x04, 0x4f
        /*001a*/ 	.short	(.L_35 - .L_34)


	//   ....[0]....
.L_34:
        /*001c*/ 	.word	0x00000006


	//----- nvinfo : EIATTR_RESERVED_SMEM_USED
	.align		4
.L_35:
        /*0020*/ 	.byte	0x01, 0x41
	.zero		2


	//----- nvinfo : EIATTR_SPARSE_MMA_MASK
	.align		4
        /*0024*/ 	.byte	0x03, 0x50
        /*0026*/ 	.short	0x0000


	//----- nvinfo : EIATTR_TCGEN05_1CTA_USED
	.align		4
        /*0028*/ 	.byte	0x01, 0x51
	.zero		2


	//----- nvinfo : EIATTR_MAXREG_COUNT
	.align		4
        /*002c*/ 	.byte	0x03, 0x1b
        /*002e*/ 	.short	0x00ff


	//----- nvinfo : EIATTR_NUM_BARRIERS
	.align		4
        /*0030*/ 	.byte	0x02, 0x4c
        /*0032*/ 	.byte	0x07
	.zero		1


	//----- nvinfo : EIATTR_EXTERNS
	.align		4
        /*0034*/ 	.byte	0x04, 0x0f
        /*0036*/ 	.short	(.L_37 - .L_36)


	//   ....[0]....
	.align		4
.L_36:
        /*0038*/ 	.word	index@(__assertfail)


	//----- nvinfo : EIATTR_MERCURY_ISA_VERSION
	.align		4
.L_37:
        /*003c*/ 	.byte	0x03, 0x5f
        /*003e*/ 	.short	0x0101


	//----- nvinfo : EIATTR_INT_WARP_WIDE_INSTR_OFFSETS
	.align		4
        /*0040*/ 	.byte	0x04, 0x31
        /*0042*/ 	.short	(.L_39 - .L_38)


	//   ....[0]....
.L_38:
        /*0044*/ 	.word	0x00001ea0


	//   ....[1]....
        /*0048*/ 	.word	0x00003940


	//   ....[2]....
        /*004c*/ 	.word	0x00003970


	//   ....[3]....
        /*0050*/ 	.word	0x000039c0


	//   ....[4]....
        /*0054*/ 	.word	0x000042c0


	//   ....[5]....
        /*0058*/ 	.word	0x00004320


	//   ....[6]....
        /*005c*/ 	.word	0x00004410


	//   ....[7]....
        /*0060*/ 	.word	0x00004480


	//   ....[8]....
        /*0064*/ 	.word	0x00004570


	//   ....[9]....
        /*0068*/ 	.word	0x000045e0


	//   ....[10]....
        /*006c*/ 	.word	0x000046e0


	//   ....[11]....
        /*0070*/ 	.word	0x00004760


	//   ....[12]....
        /*0074*/ 	.word	0x00004860


	//   ....[13]....
        /*0078*/ 	.word	0x00004930


	//   ....[14]....
        /*007c*/ 	.word	0x000049d0


	//   ....[15]....
        /*0080*/ 	.word	0x00004aa0


	//   ....[16]....
        /*0084*/ 	.word	0x00004b50


	//   ....[17]....
        /*0088*/ 	.word	0x00004c30


	//   ....[18]....
        /*008c*/ 	.word	0x00004db0


	//   ....[19]....
        /*0090*/ 	.word	0x00004f00


	//----- nvinfo : EIATTR_COOP_GROUP_MASK_REGIDS
	.align		4
.L_39:
        /*0094*/ 	.byte	0x04, 0x29
        /*0096*/ 	.short	(.L_41 - .L_40)


	//   ....[0]....
.L_40:
        /*0098*/ 	.word	0xffffffff


	//   ....[1]....
        /*009c*/ 	.word	0xffffffff


	//   ....[2]....
        /*00a0*/ 	.word	0xffffffff


	//   ....[3]....
        /*00a4*/ 	.word	0xffffffff


	//   ....[4]....
        /*00a8*/ 	.word	0xffffffff


	//   ....[5]....
        /*00ac*/ 	.word	0xffffffff


	//   ....[6]....
        /*00b0*/ 	.word	0xffffffff


	//   ....[7]....
        /*00b4*/ 	.word	0xffffffff


	//   ....[8]....
        /*00b8*/ 	.word	0xffffffff


	//   ....[9]....
        /*00bc*/ 	.word	0xffffffff


	//   ....[10]....
        /*00c0*/ 	.word	0xffffffff


	//   ....[11]....
        /*00c4*/ 	.word	0xffffffff


	//   ....[12]....
        /*00c8*/ 	.word	0xffffffff


	//----- nvinfo : EIATTR_COOP_GROUP_INSTR_OFFSETS
	.align		4
.L_41:
        /*00cc*/ 	.byte	0x04, 0x28
        /*00ce*/ 	.short	(.L_43 - .L_42)


	//   ....[0]....
.L_42:
        /*00d0*/ 	.word	0x00000090


	//   ....[1]....
        /*00d4*/ 	.word	0x000004d0


	//   ....[2]....
        /*00d8*/ 	.word	0x00000640


	//   ....[3]....
        /*00dc*/ 	.word	0x000007e0


	//   ....[4]....
        /*00e0*/ 	.word	0x000008e0


	//   ....[5]....
        /*00e4*/ 	.word	0x00000a50


	//   ....[6]....
        /*00e8*/ 	.word	0x00000bf0


	//   ....[7]....
        /*00ec*/ 	.word	0x00001d80


	//   ....[8]....
        /*00f0*/ 	.word	0x00002b60


	//   ....[9]....
        /*00f4*/ 	.word	0x00002d70


	//   ....[10]....
        /*00f8*/ 	.word	0x00002da0


	//   ....[11]....
        /*00fc*/ 	.word	0x00003830


	//   ....[12]....
        /*0100*/ 	.word	0x00003a60


	//----- nvinfo : EIATTR_VRC_CTA_INIT_COUNT
	.align		4
.L_43:
        /*0104*/ 	.byte	0x02, 0x4a
        /*0106*/ 	.byte	0x80
	.zero		1


	//----- nvinfo : EIATTR_SYSCALL_OFFSETS
	.align		4
        /*0108*/ 	.byte	0x04, 0x46
        /*010a*/ 	.short	(.L_45 - .L_44)


	//   ....[0]....
.L_44:
        /*010c*/ 	.word	0x000059b0


	//   ....[1]....
        /*0110*/ 	.word	0x00005aa0


	//   ....[2]....
        /*0114*/ 	.word	0x000062c0


	//   ....[3]....
        /*0118*/ 	.word	0x00006a80


	//   ....[4]....
        /*011c*/ 	.word	0x000071e0


	//   ....[5]....
        /*0120*/ 	.word	0x00007990


	//   ....[6]....
        /*0124*/ 	.word	0x00008140


	//   ....[7]....
        /*0128*/ 	.word	0x00008920


	//   ....[8]....
        /*012c*/ 	.word	0x000090d0


	//   ....[9]....
        /*0130*/ 	.word	0x00009830


	//----- nvinfo : EIATTR_MBARRIER_INSTR_OFFSETS
	.align		4
.L_45:
        /*0134*/ 	.byte	0x04, 0x39
        /*0136*/ 	.short	(.L_47 - .L_46)


	//   ....[0]....
.L_46:
        /*0138*/ 	.word	0x000005b0
        /*013c*/ 	.word	0x000000ff
        /*0140*/ 	.word	0x00000000
        /*0144*/ 	.short	0x0100
        /*0146*/ 	.byte	0x05
	.zero		1


	//   ....[1]....
        /*0148*/ 	.word	0x000005c0
        /*014c*/ 	.word	0x000000ff
        /*0150*/ 	.word	0x00000020
        /*0154*/ 	.short	0x0100
        /*0156*/ 	.byte	0x05
	.zero		1


	//   ....[2]....
        /*0158*/ 	.word	0x000005d0
        /*015c*/ 	.word	0x000000ff
        /*0160*/ 	.word	0x00000008
        /*0164*/ 	.short	0x0100
        /*0166*/ 	.byte	0x05
	.zero		1


	//   ....[3]....
        /*0168*/ 	.word	0x000005e0
        /*016c*/ 	.word	0x000000ff
        /*0170*/ 	.word	0x00000028
        /*0174*/ 	.short	0x0100
        /*0176*/ 	.byte	0x05
	.zero		1


	//   ....[4]....
        /*0178*/ 	.word	0x000005f0
        /*017c*/ 	.word	0x000000ff
        /*0180*/ 	.word	0x00000010
        /*0184*/ 	.short	0x0100
        /*0186*/ 	.byte	0x05
	.zero		1


	//   ....[5]....
        /*0188*/ 	.word	0x00000600
        /*018c*/ 	.word	0x000000ff
        /*0190*/ 	.word	0x00000030
        /*0194*/ 	.short	0x0100
        /*0196*/ 	.byte	0x05
	.zero		1


	//   ....[6]....
        /*0198*/ 	.word	0x00000610
        /*019c*/ 	.word	0x000000ff
        /*01a0*/ 	.word	0x00000018
        /*01a4*/ 	.short	0x0100
        /*01a6*/ 	.byte	0x05
	.zero		1


	//   ....[7]....
        /*01a8*/ 	.word	0x00000620
        /*01ac*/ 	.word	0x000000ff
        /*01b0*/ 	.word	0x00000038
        /*01b4*/ 	.short	0x0100
        /*01b6*/ 	.byte	0x05
	.zero		1


	//   ....[8]....
        /*01b8*/ 	.word	0x00000750
        /*01bc*/ 	.word	0x000000ff
        /*01c0*/ 	.word	0x00000040
        /*01c4*/ 	.short	0x0100
        /*01c6*/ 	.byte	0x07
	.zero		1


	//   ....[9]....
        /*01c8*/ 	.word	0x00000760
        /*01cc*/ 	.word	0x000000ff
        /*01d0*/ 	.word	0x00000060
        /*01d4*/ 	.short	0x0100
        /*01d6*/ 	.byte	0x07
	.zero		1


	//   ....[10]....
        /*01d8*/ 	.word	0x00000770
        /*01dc*/ 	.word	0x000000ff
        /*01e0*/ 	.word	0x00000048
        /*01e4*/ 	.short	0x0100
        /*01e6*/ 	.byte	0x07
	.zero		1


	//   ....[11]....
        /*01e8*/ 	.word	0x00000780
        /*01ec*/ 	.word	0x000000ff
        /*01f0*/ 	.word	0x00000068
        /*01f4*/ 	.short	0x0100
        /*01f6*/ 	.byte	0x07
	.zero		1


	//   ....[12]....
        /*01f8*/ 	.word	0x00000790
        /*01fc*/ 	.word	0x000000ff
        /*0200*/ 	.word	0x00000050
        /*0204*/ 	.short	0x0100
        /*0206*/ 	.byte	0x07
	.zero		1


	//   ....[13]....
        /*0208*/ 	.word	0x000007a0
        /*020c*/ 	.word	0x000000ff
        /*0210*/ 	.word	0x00000070
        /*0214*/ 	.short	0x0100
        /*0216*/ 	.byte	0x07
	.zero		1


	//   ....[14]....
        /*0218*/ 	.word	0x000007b0
        /*021c*/ 	.word	0x000000ff
        /*0220*/ 	.word	0x00000058
        /*0224*/ 	.short	0x0100
        /*0226*/ 	.byte	0x07
	.zero		1


	//   ....[15]....
        /*0228*/ 	.word	0x000007c0
        /*022c*/ 	.word	0x000000ff
        /*0230*/ 	.word	0x00000078
        /*0234*/ 	.short	0x0100
        /*0236*/ 	.byte	0x07
	.zero		1


	//   ....[16]....
        /*0238*/ 	.word	0x000008b0
        /*023c*/ 	.word	0x000000ff
        /*0240*/ 	.word	0x00000080
        /*0244*/ 	.short	0x0100
        /*0246*/ 	.byte	0x05
	.zero		1


	//   ....[17]....
        /*0248*/ 	.word	0x000008c0
        /*024c*/ 	.word	0x000000ff
        /*0250*/ 	.word	0x00000088
        /*0254*/ 	.short	0x0100
        /*0256*/ 	.byte	0x05
	.zero		1


	//   ....[18]....
        /*0258*/ 	.word	0x00000a00
        /*025c*/ 	.word	0x000000ff
        /*0260*/ 	.word	0x00000090
        /*0264*/ 	.short	0x0100
        /*0266*/ 	.byte	0x05
	.zero		1


	//   ....[19]....
        /*0268*/ 	.word	0x00000a10
        /*026c*/ 	.word	0x000000ff
        /*0270*/ 	.word	0x000000a0
        /*0274*/ 	.short	0x0100
        /*0276*/ 	.byte	0x05
	.zero		1


	//   ....[20]....
        /*0278*/ 	.word	0x00000a20
        /*027c*/ 	.word	0x000000ff
        /*0280*/ 	.word	0x00000098
        /*0284*/ 	.short	0x0100
        /*0286*/ 	.byte	0x05
	.zero		1


	//   ....[21]....
        /*0288*/ 	.word	0x00000a30
        /*028c*/ 	.word	0x000000ff
        /*0290*/ 	.word	0x000000a8
        /*0294*/ 	.short	0x0100
        /*0296*/ 	.byte	0x05
	.zero		1


	//   ....[22]....
        /*0298*/ 	.word	0x00000b60
        /*029c*/ 	.word	0x000000ff
        /*02a0*/ 	.word	0x000000b0
        /*02a4*/ 	.short	0x0100
        /*02a6*/ 	.byte	0x07
	.zero		1


	//   ....[23]....
        /*02a8*/ 	.word	0x00000b70
        /*02ac*/ 	.word	0x000000ff
        /*02b0*/ 	.word	0x000000d0
        /*02b4*/ 	.short	0x0100
        /*02b6*/ 	.byte	0x07
	.zero		1


	//   ....[24]....
        /*02b8*/ 	.word	0x00000b80
        /*02bc*/ 	.word	0x000000ff
        /*02c0*/ 	.word	0x000000b8
        /*02c4*/ 	.short	0x0100
        /*02c6*/ 	.byte	0x07
	.zero		1


	//   ....[25]....
        /*02c8*/ 	.word	0x00000b90
        /*02cc*/ 	.word	0x000000ff
        /*02d0*/ 	.word	0x000000d8
        /*02d4*/ 	.short	0x0100
        /*02d6*/ 	.byte	0x07
	.zero		1


	//   ....[26]....
        /*02d8*/ 	.word	0x00000ba0
        /*02dc*/ 	.word	0x000000ff
        /*02e0*/ 	.word	0x000000c0
        /*02e4*/ 	.short	0x0100
        /*02e6*/ 	.byte	0x07
	.zero		1


	//   ....[27]....
        /*02e8*/ 	.word	0x00000bb0
        /*02ec*/ 	.word	0x000000ff
        /*02f0*/ 	.word	0x000000e0
        /*02f4*/ 	.short	0x0100
        /*02f6*/ 	.byte	0x07
	.zero		1


	//   ....[28]....
        /*02f8*/ 	.word	0x00000bc0
        /*02fc*/ 	.word	0x000000ff
        /*0300*/ 	.word	0x000000c8
        /*0304*/ 	.short	0x0100
        /*0306*/ 	.byte	0x07
	.zero		1


	//   ....[29]....
        /*0308*/ 	.word	0x00000bd0
        /*030c*/ 	.word	0x000000ff
        /*0310*/ 	.word	0x000000e8
        /*0314*/ 	.short	0x0100
        /*0316*/ 	.byte	0x07
	.zero		1


	//   ....[30]....
        /*0318*/ 	.word	0x00000cc0
        /*031c*/ 	.word	0x000000ff
        /*0320*/ 	.word	0x000000f0
        /*0324*/ 	.short	0x0100
        /*0326*/ 	.byte	0x05
	.zero		1


	//   ....[31]....
        /*0328*/ 	.word	0x00000cd0
        /*032c*/ 	.word	0x000000ff
        /*0330*/ 	.word	0x00000100
        /*0334*/ 	.short	0x0100
        /*0336*/ 	.byte	0x05
	.zero		1


	//   ....[32]....
        /*0338*/ 	.word	0x00000ce0
        /*033c*/ 	.word	0x000000ff
        /*0340*/ 	.word	0x000000f8
        /*0344*/ 	.short	0x0100
        /*0346*/ 	.byte	0x05
	.zero		1


	//   ....[33]....
        /*0348*/ 	.word	0x00000cf0
        /*034c*/ 	.word	0x000000ff
        /*0350*/ 	.word	0x00000108
        /*0354*/ 	.short	0x0100
        /*0356*/ 	.byte	0x05
	.zero		1


	//   ....[34]....
        /*0358*/ 	.word	0x000015c0
        /*035c*/ 	.word	0x00000002
        /*0360*/ 	.word	0x00000100
        /*0364*/ 	.short	0x010a
        /*0366*/ 	.byte	0xff
	.zero		1


	//   ....[35]....
        /*0368*/ 	.word	0x000015f0
        /*036c*/ 	.word	0x00000002
        /*0370*/ 	.word	0x000000f0
        /*0374*/ 	.short	0x0101
        /*0376*/ 	.byte	0xff
	.zero		1


	//   ....[36]....
        /*0378*/ 	.word	0x000016c0
        /*037c*/ 	.word	0x000000ff
        /*0380*/ 	.word	0x00000020
        /*0384*/ 	.short	0x010a
        /*0386*/ 	.byte	0x08
	.zero		1


	//   ....[37]....
        /*0388*/ 	.word	0x00001770
        /*038c*/ 	.word	0x000000ff
        /*0390*/ 	.word	0x00000020
        /*0394*/ 	.short	0x010a
        /*0396*/ 	.byte	0x21
	.zero		1


	//   ....[38]....
        /*0398*/ 	.word	0x000018c0
        /*039c*/ 	.word	0x000000ff
        /*03a0*/ 	.word	0x00000020
        /*03a4*/ 	.short	0x010a
        /*03a6*/ 	.byte	0x08
	.zero		1


	//   ....[39]....
        /*03a8*/ 	.word	0x00001a20
        /*03ac*/ 	.word	0x000000ff
        /*03b0*/ 	.word	0x00000088
        /*03b4*/ 	.short	0x0101
        /*03b6*/ 	.byte	0x04
	.zero		1


	//   ....[40]....
        /*03b8*/ 	.word	0x00001a40
        /*03bc*/ 	.word	0x000000ff
        /*03c0*/ 	.word	0x00000020
        /*03c4*/ 	.short	0x010a
        /*03c6*/ 	.byte	0x08
	.zero		1


	//   ....[41]....
        /*03c8*/ 	.word	0x00001ad0
        /*03cc*/ 	.word	0x000000ff
        /*03d0*/ 	.word	0x00000020
        /*03d4*/ 	.short	0x010a
        /*03d6*/ 	.byte	0x19
	.zero		1


	//   ....[42]....
        /*03d8*/ 	.word	0x00001c20
        /*03dc*/ 	.word	0x000000ff
        /*03e0*/ 	.word	0x00000020
        /*03e4*/ 	.short	0x010a
        /*03e6*/ 	.byte	0x08
	.zero		1


	//   ....[43]....
        /*03e8*/ 	.word	0x00001db0
        /*03ec*/ 	.word	0x00000002
        /*03f0*/ 	.word	0x00000090
        /*03f4*/ 	.short	0x010a
        /*03f6*/ 	.byte	0xff
	.zero		1


	//   ....[44]....
        /*03f8*/ 	.word	0x00001e70
        /*03fc*/ 	.word	0x00000002
        /*0400*/ 	.word	0x00000000
        /*0404*/ 	.short	0x0101
        /*0406*/ 	.byte	0xff
	.zero		1


	//   ....[45]....
        /*0408*/ 	.word	0x000023d0
        /*040c*/ 	.word	0x000000ff
        /*0410*/ 	.word	0x00000000
        /*0414*/ 	.short	0x010a
        /*0416*/ 	.byte	0x05
	.zero		1


	//   ....[46]....
        /*0418*/ 	.word	0x00002460
        /*041c*/ 	.word	0x000000ff
        /*0420*/ 	.word	0x00000000
        /*0424*/ 	.short	0x010a
        /*0426*/ 	.byte	0x05
	.zero		1


	//   ....[47]....
        /*0428*/ 	.word	0x000024f0
        /*042c*/ 	.word	0x000000ff
        /*0430*/ 	.word	0x00000000
        /*0434*/ 	.short	0x010a
        /*0436*/ 	.byte	0x05
	.zero		1


	//   ....[48]....
        /*0438*/ 	.word	0x00002590
        /*043c*/ 	.word	0x00000000
        /*0440*/ 	.word	0x00000000
        /*0444*/ 	.short	0x010a
        /*0446*/ 	.byte	0xff
	.zero		1


	//   ....[49]....
        /*0448*/ 	.word	0x000026b0
        /*044c*/ 	.word	0x00000000
        /*0450*/ 	.word	0x000000f0
        /*0454*/ 	.short	0x010a
        /*0456*/ 	.byte	0xff
	.zero		1


	//   ....[50]....
        /*0458*/ 	.word	0x00002720
        /*045c*/ 	.word	0x00000000
        /*0460*/ 	.word	0x00000000
        /*0464*/ 	.short	0x0101
        /*0466*/ 	.byte	0xff
	.zero		1


	//   ....[51]....
        /*0468*/ 	.word	0x00002740
        /*046c*/ 	.word	0x000000ff
        /*0470*/ 	.word	0x000000a0
        /*0474*/ 	.short	0x010a
        /*0476*/ 	.byte	0x05
	.zero		1


	//   ....[52]....
        /*0478*/ 	.word	0x00002860
        /*047c*/ 	.word	0x00000000
        /*0480*/ 	.word	0x00000090
        /*0484*/ 	.short	0x010a
        /*0486*/ 	.byte	0xff
	.zero		1


	//   ....[53]....
        /*0488*/ 	.word	0x00002960
        /*048c*/ 	.word	0x00000000
        /*0490*/ 	.word	0x00000000
        /*0494*/ 	.short	0x0101
        /*0496*/ 	.byte	0xff
	.zero		1


	//   ....[54]....
        /*0498*/ 	.word	0x000029f0
        /*049c*/ 	.word	0x000000ff
        /*04a0*/ 	.word	0x000000a0
        /*04a4*/ 	.short	0x0106
        /*04a6*/ 	.byte	0x05
	.zero		1


	//   ....[55]....
        /*04a8*/ 	.word	0x00002a10
        /*04ac*/ 	.word	0x000000ff
        /*04b0*/ 	.word	0x000000a0
        /*04b4*/ 	.short	0x010a
        /*04b6*/ 	.byte	0x05
	.zero		1


	//   ....[56]....
        /*04b8*/ 	.word	0x00002aa0
        /*04bc*/ 	.word	0x000000ff
        /*04c0*/ 	.word	0x000000a0
        /*04c4*/ 	.short	0x0106
        /*04c6*/ 	.byte	0x04
	.zero		1


	//   ....[57]....
        /*04c8*/ 	.word	0x00002ae0
        /*04cc*/ 	.word	0x00000000
        /*04d0*/ 	.word	0x000000a0
        /*04d4*/ 	.short	0x010a
        /*04d6*/ 	.byte	0xff
	.zero		1


	//   ....[58]....
        /*04d8*/ 	.word	0x00003020
        /*04dc*/ 	.word	0x00000000
        /*04e0*/ 	.word	0x00000090
        /*04e4*/ 	.short	0x010a
        /*04e6*/ 	.byte	0xff
	.zero		1


	//   ....[59]....
        /*04e8*/ 	.word	0x00003120
        /*04ec*/ 	.word	0x00000003
        /*04f0*/ 	.word	0x00000000
        /*04f4*/ 	.short	0x0101
        /*04f6*/ 	.byte	0xff
	.zero		1


	//   ....[60]....
        /*04f8*/ 	.word	0x00003130
        /*04fc*/ 	.word	0x000000ff
        /*0500*/ 	.word	0x00000000
        /*0504*/ 	.short	0x010a
        /*0506*/ 	.byte	0x06
	.zero		1


	//   ....[61]....
        /*0508*/ 	.word	0x000031b0
        /*050c*/ 	.word	0x000000ff
        /*0510*/ 	.word	0x000000d0
        /*0514*/ 	.short	0x010a
        /*0516*/ 	.byte	0x07
	.zero		1


	//   ....[62]....
        /*0518*/ 	.word	0x00003290
        /*051c*/ 	.word	0x000000ff
        /*0520*/ 	.word	0x00000000
        /*0524*/ 	.short	0x010a
        /*0526*/ 	.byte	0x06
	.zero		1


	//   ....[63]....
        /*0528*/ 	.word	0x000033c0
        /*052c*/ 	.word	0x000000ff
        /*0530*/ 	.word	0x00000000
        /*0534*/ 	.short	0x010a
        /*0536*/ 	.byte	0x1a
	.zero		1


	//   ....[64]....
        /*0538*/ 	.word	0x00003660
        /*053c*/ 	.word	0x000000ff
        /*0540*/ 	.word	0x00000000
        /*0544*/ 	.short	0x010a
        /*0546*/ 	.byte	0x06
	.zero		1


	//   ....[65]....
        /*0548*/ 	.word	0x000036f0
        /*054c*/ 	.word	0x000000ff
        /*0550*/ 	.word	0x00000000
        /*0554*/ 	.short	0x010a
        /*0556*/ 	.byte	0x06
	.zero		1


	//   ....[66]....
        /*0558*/ 	.word	0x00003780
        /*055c*/ 	.word	0x000000ff
        /*0560*/ 	.word	0x00000000
        /*0564*/ 	.short	0x010a
        /*0566*/ 	.byte	0x06
	.zero		1


	//   ....[67]....
        /*0568*/ 	.word	0x00003810
        /*056c*/ 	.word	0x000000ff
        /*0570*/ 	.word	0x00000000
        /*0574*/ 	.short	0x010a
        /*0576*/ 	.byte	0x07
	.zero		1


	//   ....[68]....
        /*0578*/ 	.word	0x00003c60
        /*057c*/ 	.word	0x00000000
        /*0580*/ 	.word	0x00000090
        /*0584*/ 	.short	0x010a
        /*0586*/ 	.byte	0xff
	.zero		1


	//   ....[69]....
        /*0588*/ 	.word	0x00003d20
        /*058c*/ 	.word	0x00000000
        /*0590*/ 	.word	0x00000000
        /*0594*/ 	.short	0x0101
        /*0596*/ 	.byte	0xff
	.zero		1


	//   ....[70]....
        /*0598*/ 	.word	0x00004040
        /*059c*/ 	.word	0x000000ff
        /*05a0*/ 	.word	0x00000088
        /*05a4*/ 	.short	0x010a
        /*05a6*/ 	.byte	0x07
	.zero		1


	//   ....[71]....
        /*05a8*/ 	.word	0x00004240
        /*05ac*/ 	.word	0x000000ff
        /*05b0*/ 	.word	0x00000060
        /*05b4*/ 	.short	0x010a
        /*05b6*/ 	.byte	0x07
	.zero		1


	//   ....[72]....
        /*05b8*/ 	.word	0x000043c0
        /*05bc*/ 	.word	0x000000ff
        /*05c0*/ 	.word	0x00000040
        /*05c4*/ 	.short	0x010b
        /*05c6*/ 	.byte	0x07
	.zero		1


	//   ....[73]....
        /*05c8*/ 	.word	0x000043d0
        /*05cc*/ 	.word	0x000000ff
        /*05d0*/ 	.word	0x00000000
        /*05d4*/ 	.short	0x0101
        /*05d6*/ 	.byte	0x15
	.zero		1


	//   ....[74]....
        /*05d8*/ 	.word	0x000043e0
        /*05dc*/ 	.word	0x000000ff
        /*05e0*/ 	.word	0x00000068
        /*05e4*/ 	.short	0x010a
        /*05e6*/ 	.byte	0x07
	.zero		1


	//   ....[75]....
        /*05e8*/ 	.word	0x00004520
        /*05ec*/ 	.word	0x000000ff
        /*05f0*/ 	.word	0x00000048
        /*05f4*/ 	.short	0x010b
        /*05f6*/ 	.byte	0x07
	.zero		1


	//   ....[76]....
        /*05f8*/ 	.word	0x00004530
        /*05fc*/ 	.word	0x000000ff
        /*0600*/ 	.word	0x00000000
        /*0604*/ 	.short	0x0101
        /*0606*/ 	.byte	0x0f
	.zero		1


	//   ....[77]....
        /*0608*/ 	.word	0x00004540
        /*060c*/ 	.word	0x000000ff
        /*0610*/ 	.word	0x00000070
        /*0614*/ 	.short	0x010a
        /*0616*/ 	.byte	0x07
	.zero		1


	//   ....[78]....
        /*0618*/ 	.word	0x00004690
        /*061c*/ 	.word	0x000000ff
        /*0620*/ 	.word	0x00000050
        /*0624*/ 	.short	0x010b
        /*0626*/ 	.byte	0x07
	.zero		1


	//   ....[79]....
        /*0628*/ 	.word	0x000046a0
        /*062c*/ 	.word	0x000000ff
        /*0630*/ 	.word	0x00000000
        /*0634*/ 	.short	0x0101
        /*0636*/ 	.byte	0x0e
	.zero		1


	//   ....[80]....
        /*0638*/ 	.word	0x000046b0
        /*063c*/ 	.word	0x000000ff
        /*0640*/ 	.word	0x00000078
        /*0644*/ 	.short	0x010a
        /*0646*/ 	.byte	0x07
	.zero		1


	//   ....[81]....
        /*0648*/ 	.word	0x00004810
        /*064c*/ 	.word	0x000000ff
        /*0650*/ 	.word	0x00000058
        /*0654*/ 	.short	0x010b
        /*0656*/ 	.byte	0x07
	.zero		1


	//   ....[82]....
        /*0658*/ 	.word	0x00004820
        /*065c*/ 	.word	0x000000ff
        /*0660*/ 	.word	0x00000000
        /*0664*/ 	.short	0x0101
        /*0666*/ 	.byte	0x0d
	.zero		1


	//   ....[83]....
        /*0668*/ 	.word	0x00004830
        /*066c*/ 	.word	0x000000ff
        /*0670*/ 	.word	0x00000060
        /*0674*/ 	.short	0x010a
        /*0676*/ 	.byte	0x07
	.zero		1


	//   ....[84]....
        /*0678*/ 	.word	0x00004980
        /*067c*/ 	.word	0x000000ff
        /*0680*/ 	.word	0x00000040
        /*0684*/ 	.short	0x010b
        /*0686*/ 	.byte	0x07
	.zero		1


	//   ....[85]....
        /*0688*/ 	.word	0x00004990
        /*068c*/ 	.word	0x000000ff
        /*0690*/ 	.word	0x00000000
        /*0694*/ 	.short	0x0101
        /*0696*/ 	.byte	0x15
	.zero		1


	//   ....[86]....
        /*0698*/ 	.word	0x000049a0
        /*069c*/ 	.word	0x000000ff
        /*06a0*/ 	.word	0x00000068
        /*06a4*/ 	.short	0x010a
        /*06a6*/ 	.byte	0x07
	.zero		1


	//   ....[87]....
        /*06a8*/ 	.word	0x00004af0
        /*06ac*/ 	.word	0x000000ff
        /*06b0*/ 	.word	0x00000048
        /*06b4*/ 	.short	0x010b
        /*06b6*/ 	.byte	0x07
	.zero		1


	//   ....[88]....
        /*06b8*/ 	.word	0x00004b00
        /*06bc*/ 	.word	0x000000ff
        /*06c0*/ 	.word	0x00000000
        /*06c4*/ 	.short	0x0101
        /*06c6*/ 	.byte	0x0f
	.zero		1


	//   ....[89]....
        /*06c8*/ 	.word	0x00004b10
        /*06cc*/ 	.word	0x000000ff
        /*06d0*/ 	.word	0x00000070
        /*06d4*/ 	.short	0x010a
        /*06d6*/ 	.byte	0x07
	.zero		1


	//   ....[90]....
        /*06d8*/ 	.word	0x00004c90
        /*06dc*/ 	.word	0x000000ff
        /*06e0*/ 	.word	0x00000050
        /*06e4*/ 	.short	0x010b
        /*06e6*/ 	.byte	0x07
	.zero		1


	//   ....[91]....
        /*06e8*/ 	.word	0x00004cd0
        /*06ec*/ 	.word	0x000000ff
        /*06f0*/ 	.word	0x00000000
        /*06f4*/ 	.short	0x0101
        /*06f6*/ 	.byte	0x0e
	.zero		1


	//   ....[92]....
        /*06f8*/ 	.word	0x00004d10
        /*06fc*/ 	.word	0x000000ff
        /*0700*/ 	.word	0x00000078
        /*0704*/ 	.short	0x010a
        /*0706*/ 	.byte	0x07
	.zero		1


	//   ....[93]....
        /*0708*/ 	.word	0x00004f40
        /*070c*/ 	.word	0x000000ff
        /*0710*/ 	.word	0x00000058
        /*0714*/ 	.short	0x010b
        /*0716*/ 	.byte	0x07
	.zero		1


	//   ....[94]....
        /*0718*/ 	.word	0x00004f60
        /*071c*/ 	.word	0x000000ff
        /*0720*/ 	.word	0x00000000
        /*0724*/ 	.short	0x0101
        /*0726*/ 	.byte	0x0d
	.zero		1


	//   ....[95]....
        /*0728*/ 	.word	0x00004f80
        /*072c*/ 	.word	0x000000ff
        /*0730*/ 	.word	0x00000060
        /*0734*/ 	.short	0x010a
        /*0736*/ 	.byte	0x07
	.zero		1


	//   ....[96]....
        /*0738*/ 	.word	0x00004fa0
        /*073c*/ 	.word	0x000000ff
        /*0740*/ 	.word	0x00000068
        /*0744*/ 	.short	0x010a
        /*0746*/ 	.byte	0x07
	.zero		1


	//   ....[97]....
        /*0748*/ 	.word	0x00004fc0
        /*074c*/ 	.word	0x000000ff
        /*0750*/ 	.word	0x00000070
        /*0754*/ 	.short	0x010a
        /*0756*/ 	.byte	0x07
	.zero		1


	//   ....[98]....
        /*0758*/ 	.word	0x00005010
        /*075c*/ 	.word	0x00000002
        /*0760*/ 	.word	0x00000078
        /*0764*/ 	.short	0x010a
        /*0766*/ 	.byte	0xff
	.zero		1


	//   ....[99]....
        /*0768*/ 	.word	0x00005370
        /*076c*/ 	.word	0x00000000
        /*0770*/ 	.word	0x00000090
        /*0774*/ 	.short	0x010a
        /*0776*/ 	.byte	0xff
	.zero		1


	//   ....[100]....
        /*0778*/ 	.word	0x00005480
        /*077c*/ 	.word	0x00000000
        /*0780*/ 	.word	0x00000000
        /*0784*/ 	.short	0x0101
        /*0786*/ 	.byte	0xff
	.zero		1


	//   ....[101]....
        /*0788*/ 	.word	0x00005f00
        /*078c*/ 	.word	0x000000ff
        /*0790*/ 	.word	0x00000040
        /*0794*/ 	.short	0x010a
        /*0796*/ 	.byte	0x30
	.zero		1


	//   ....[102]....
        /*0798*/ 	.word	0x00005f30
        /*079c*/ 	.word	0x00000055
        /*07a0*/ 	.word	0x000000b0
        /*07a4*/ 	.short	0x010a
        /*07a6*/ 	.byte	0xff
	.zero		1


	//   ....[103]....
        /*07a8*/ 	.word	0x000060a0
        /*07ac*/ 	.word	0x000000ff
        /*07b0*/ 	.word	0x00000040
        /*07b4*/ 	.short	0x010a
        /*07b6*/ 	.byte	0x30
	.zero		1


	//   ....[104]....
        /*07b8*/ 	.word	0x000061a0
        /*07bc*/ 	.word	0x00000055
        /*07c0*/ 	.word	0x000000b0
        /*07c4*/ 	.short	0x010a
        /*07c6*/ 	.byte	0xff
	.zero		1


	//   ....[105]....
        /*07c8*/ 	.word	0x000067a0
        /*07cc*/ 	.word	0x00000000
        /*07d0*/ 	.word	0x00000000
        /*07d4*/ 	.short	0x0101
        /*07d6*/ 	.byte	0xff
	.zero		1


	//   ....[106]....
        /*07d8*/ 	.word	0x000067b0
        /*07dc*/ 	.word	0x00000002
        /*07e0*/ 	.word	0x00000040
        /*07e4*/ 	.short	0x010a
        /*07e6*/ 	.byte	0xff
	.zero		1


	//   ....[107]....
        /*07e8*/ 	.word	0x00006880
        /*07ec*/ 	.word	0x00000002
        /*07f0*/ 	.word	0x00000040
        /*07f4*/ 	.short	0x010a
        /*07f6*/ 	.byte	0xff
	.zero		1


	//   ....[108]....
        /*07f8*/ 	.word	0x00006f00
        /*07fc*/ 	.word	0x00000010
        /*0800*/ 	.word	0x00000000
        /*0804*/ 	.short	0x0101
        /*0806*/ 	.byte	0xff
	.zero		1


	//   ....[109]....
        /*0808*/ 	.word	0x00006f20
        /*080c*/ 	.word	0x00000000
        /*0810*/ 	.word	0x00000040
        /*0814*/ 	.short	0x010a
        /*0816*/ 	.byte	0xff
	.zero		1


	//   ....[110]....
        /*0818*/ 	.word	0x00006fe0
        /*081c*/ 	.word	0x00000000
        /*0820*/ 	.word	0x00000040
        /*0824*/ 	.short	0x010a
        /*0826*/ 	.byte	0xff
	.zero		1


	//   ....[111]....
        /*0828*/ 	.word	0x00007670
        /*082c*/ 	.word	0x00000010
        /*0830*/ 	.word	0x00000000
        /*0834*/ 	.short	0x0101
        /*0836*/ 	.byte	0xff
	.zero		1


	//   ....[112]....
        /*0838*/ 	.word	0x00007690
        /*083c*/ 	.word	0x00000000
        /*0840*/ 	.word	0x00000040
        /*0844*/ 	.short	0x010a
        /*0846*/ 	.byte	0xff
	.zero		1


	//   ....[113]....
        /*0848*/ 	.word	0x00007750
        /*084c*/ 	.word	0x00000000
        /*0850*/ 	.word	0x00000040
        /*0854*/ 	.short	0x010a
        /*0856*/ 	.byte	0xff
	.zero		1


	//   ....[114]....
        /*0858*/ 	.word	0x00007e10
        /*085c*/ 	.word	0x00000010
        /*0860*/ 	.word	0x00000000
        /*0864*/ 	.short	0x0101
        /*0866*/ 	.byte	0xff
	.zero		1


	//   ....[115]....
        /*0868*/ 	.word	0x00007e30
        /*086c*/ 	.word	0x00000000
        /*0870*/ 	.word	0x00000040
        /*0874*/ 	.short	0x010a
        /*0876*/ 	.byte	0xff
	.zero		1


	//   ....[116]....
        /*0878*/ 	.word	0x00007ef0
        /*087c*/ 	.word	0x00000000
        /*0880*/ 	.word	0x00000040
        /*0884*/ 	.short	0x010a
        /*0886*/ 	.byte	0xff
	.zero		1


	//   ....[117]....
        /*0888*/ 	.word	0x000085f0
        /*088c*/ 	.word	0x00000010
        /*0890*/ 	.word	0x00000000
        /*0894*/ 	.short	0x0101
        /*0896*/ 	.byte	0xff
	.zero		1


	//   ....[118]....
        /*0898*/ 	.word	0x00008610
        /*089c*/ 	.word	0x00000000
        /*08a0*/ 	.word	0x00000040
        /*08a4*/ 	.short	0x010a
        /*08a6*/ 	.byte	0xff
	.zero		1


	//   ....[119]....
        /*08a8*/ 	.word	0x000086d0
        /*08ac*/ 	.word	0x00000000
        /*08b0*/ 	.word	0x00000040
        /*08b4*/ 	.short	0x010a
        /*08b6*/ 	.byte	0xff
	.zero		1


	//   ....[120]....
        /*08b8*/ 	.word	0x00008da0
        /*08bc*/ 	.word	0x00000010
        /*08c0*/ 	.word	0x00000000
        /*08c4*/ 	.short	0x0101
        /*08c6*/ 	.byte	0xff
	.zero		1


	//   ....[121]....
        /*08c8*/ 	.word	0x00008dc0
        /*08cc*/ 	.word	0x00000000
        /*08d0*/ 	.word	0x00000040
        /*08d4*/ 	.short	0x010a
        /*08d6*/ 	.byte	0xff
	.zero		1


	//   ....[122]....
        /*08d8*/ 	.word	0x00008e80
        /*08dc*/ 	.word	0x00000000
        /*08e0*/ 	.word	0x00000040
        /*08e4*/ 	.short	0x010a
        /*08e6*/ 	.byte	0xff
	.zero		1


	//   ....[123]....
        /*08e8*/ 	.word	0x00009550
        /*08ec*/ 	.word	0x00000010
        /*08f0*/ 	.word	0x00000000
        /*08f4*/ 	.short	0x0101
        /*08f6*/ 	.byte	0xff
	.zero		1


	//   ....[124]....
        /*08f8*/ 	.word	0x00009570
        /*08fc*/ 	.word	0x00000000
        /*0900*/ 	.word	0x00000040
        /*0904*/ 	.short	0x010a
        /*0906*/ 	.byte	0xff
	.zero		1


	//   ....[125]....
        /*0908*/ 	.word	0x00009630
        /*090c*/ 	.word	0x00000000
        /*0910*/ 	.word	0x00000040
        /*0914*/ 	.short	0x010a
        /*0916*/ 	.byte	0xff
	.zero		1


	//   ....[126]....
        /*0918*/ 	.word	0x000098d0
        /*091c*/ 	.word	0x000000ff
        /*0920*/ 	.word	0x00000000
        /*0924*/ 	.short	0x0101
        /*0926*/ 	.byte	0x05
	.zero		1


	//   ....[127]....
        /*0928*/ 	.word	0x00009d10
        /*092c*/ 	.word	0x00000000
        /*0930*/ 	.word	0x00000000
        /*0934*/ 	.short	0x0101
        /*0936*/ 	.byte	0xff
	.zero		1


	//   ....[128]....
        /*0938*/ 	.word	0x00009f80
        /*093c*/ 	.word	0x000000ff
        /*0940*/ 	.word	0x00000000
        /*0944*/ 	.short	0x0101
        /*0946*/ 	.byte	0x04
	.zero		1


	//   ....[129]....
        /*0948*/ 	.word	0x00009fa0
        /*094c*/ 	.word	0x00000002
        /*0950*/ 	.word	0x00000100
        /*0954*/ 	.short	0x010a
        /*0956*/ 	.byte	0xff
	.zero		1


	//   ....[130]....
        /*0958*/ 	.word	0x0000a000
        /*095c*/ 	.word	0x00000002
        /*0960*/ 	.word	0x00000020
        /*0964*/ 	.short	0x010a
        /*0966*/ 	.byte	0xff
	.zero		1


	//   ....[131]....
        /*0968*/ 	.word	0x0000a060
        /*096c*/ 	.word	0x00000002
        /*0970*/ 	.word	0x00000020
        /*0974*/ 	.short	0x010a
        /*0976*/ 	.byte	0xff
	.zero		1


	//   ....[132]....
        /*0978*/ 	.word	0x0000a0b0
        /*097c*/ 	.word	0x00000002
        /*0980*/ 	.word	0x00000090
        /*0984*/ 	.short	0x010a
        /*0986*/ 	.byte	0xff
	.zero		1


	//   ....[133]....
        /*0988*/ 	.word	0x0000a110
        /*098c*/ 	.word	0x00000000
        /*0990*/ 	.word	0x00000000
        /*0994*/ 	.short	0x010a
        /*0996*/ 	.byte	0xff
	.zero		1


	//   ....[134]....
        /*0998*/ 	.word	0x0000a170
        /*099c*/ 	.word	0x00000000
        /*09a0*/ 	.word	0x00000000
        /*09a4*/ 	.short	0x010a
        /*09a6*/ 	.byte	0xff
	.zero		1


	//   ....[135]....
        /*09a8*/ 	.word	0x0000a1d0
        /*09ac*/ 	.word	0x00000000
        /*09b0*/ 	.word	0x00000000
        /*09b4*/ 	.short	0x010a
        /*09b6*/ 	.byte	0xff
	.zero		1


	//   ....[136]....
        /*09b8*/ 	.word	0x0000a220
        /*09bc*/ 	.word	0x00000000
        /*09c0*/ 	.word	0x000000f0
        /*09c4*/ 	.short	0x010a
        /*09c6*/ 	.byte	0xff
	.zero		1


	//   ....[137]....
        /*09c8*/ 	.word	0x0000a280
        /*09cc*/ 	.word	0x00000000
        /*09d0*/ 	.word	0x000000a0
        /*09d4*/ 	.short	0x010a
        /*09d6*/ 	.byte	0xff
	.zero		1


	//   ....[138]....
        /*09d8*/ 	.word	0x0000a2d0
        /*09dc*/ 	.word	0x00000000
        /*09e0*/ 	.word	0x00000090
        /*09e4*/ 	.short	0x010a
        /*09e6*/ 	.byte	0xff
	.zero		1


	//   ....[139]....
        /*09e8*/ 	.word	0x0000a330
        /*09ec*/ 	.word	0x00000000
        /*09f0*/ 	.word	0x000000a0
        /*09f4*/ 	.short	0x010a
        /*09f6*/ 	.byte	0xff
	.zero		1


	//   ....[140]....
        /*09f8*/ 	.word	0x0000a380
        /*09fc*/ 	.word	0x00000000
        /*0a00*/ 	.word	0x00000090
        /*0a04*/ 	.short	0x010a
        /*0a06*/ 	.byte	0xff
	.zero		1


	//   ....[141]....
        /*0a08*/ 	.word	0x0000a3e0
        /*0a0c*/ 	.word	0x00000002
        /*0a10*/ 	.word	0x000000d0
        /*0a14*/ 	.short	0x010a
        /*0a16*/ 	.byte	0xff
	.zero		1


	//   ....[142]....
        /*0a18*/ 	.word	0x0000a440
        /*0a1c*/ 	.word	0x00000000
        /*0a20*/ 	.word	0x00000000
        /*0a24*/ 	.short	0x010a
        /*0a26*/ 	.byte	0xff
	.zero		1


	//   ....[143]....
        /*0a28*/ 	.word	0x0000a4a0
        /*0a2c*/ 	.word	0x00000000
        /*0a30*/ 	.word	0x00000000
        /*0a34*/ 	.short	0x010a
        /*0a36*/ 	.byte	0xff
	.zero		1


	//   ....[144]....
        /*0a38*/ 	.word	0x0000a500
        /*0a3c*/ 	.word	0x00000000
        /*0a40*/ 	.word	0x00000000
        /*0a44*/ 	.short	0x010a
        /*0a46*/ 	.byte	0xff
	.zero		1


	//   ....[145]....
        /*0a48*/ 	.word	0x0000a560
        /*0a4c*/ 	.word	0x00000000
        /*0a50*/ 	.word	0x00000000
        /*0a54*/ 	.short	0x010a
        /*0a56*/ 	.byte	0xff
	.zero		1


	//   ....[146]....
        /*0a58*/ 	.word	0x0000a5c0
        /*0a5c*/ 	.word	0x00000000
        /*0a60*/ 	.word	0x00000000
        /*0a64*/ 	.short	0x010a
        /*0a66*/ 	.byte	0xff
	.zero		1


	//   ....[147]....
        /*0a68*/ 	.word	0x0000a610
        /*0a6c*/ 	.word	0x00000000
        /*0a70*/ 	.word	0x00000090
        /*0a74*/ 	.short	0x010a
        /*0a76*/ 	.byte	0xff
	.zero		1


	//   ....[148]....
        /*0a78*/ 	.word	0x0000a670
        /*0a7c*/ 	.word	0x00000000
        /*0a80*/ 	.word	0x00000088
        /*0a84*/ 	.short	0x010a
        /*0a86*/ 	.byte	0xff
	.zero		1


	//   ....[149]....
        /*0a88*/ 	.word	0x0000a6d0
        /*0a8c*/ 	.word	0x00000000
        /*0a90*/ 	.word	0x00000060
        /*0a94*/ 	.short	0x010a
        /*0a96*/ 	.byte	0xff
	.zero		1


	//   ....[150]....
        /*0a98*/ 	.word	0x0000a730
        /*0a9c*/ 	.word	0x00000000
        /*0aa0*/ 	.word	0x00000068
        /*0aa4*/ 	.short	0x010a
        /*0aa6*/ 	.byte	0xff
	.zero		1


	//   ....[151]....
        /*0aa8*/ 	.word	0x0000a790
        /*0aac*/ 	.word	0x00000000
        /*0ab0*/ 	.word	0x00000070
        /*0ab4*/ 	.short	0x010a
        /*0ab6*/ 	.byte	0xff
	.zero		1


	//   ....[152]....
        /*0ab8*/ 	.word	0x0000a7f0
        /*0abc*/ 	.word	0x00000000
        /*0ac0*/ 	.word	0x00000078
        /*0ac4*/ 	.short	0x010a
        /*0ac6*/ 	.byte	0xff
	.zero		1


	//   ....[153]....
        /*0ac8*/ 	.word	0x0000a850
        /*0acc*/ 	.word	0x00000000
        /*0ad0*/ 	.word	0x00000060
        /*0ad4*/ 	.short	0x010a
        /*0ad6*/ 	.byte	0xff
	.zero		1


	//   ....[154]....
        /*0ad8*/ 	.word	0x0000a8b0
        /*0adc*/ 	.word	0x00000000
        /*0ae0*/ 	.word	0x00000068
        /*0ae4*/ 	.short	0x010a
        /*0ae6*/ 	.byte	0xff
	.zero		1


	//   ....[155]....
        /*0ae8*/ 	.word	0x0000a910
        /*0aec*/ 	.word	0x00000000
        /*0af0*/ 	.word	0x00000070
        /*0af4*/ 	.short	0x010a
        /*0af6*/ 	.byte	0xff
	.zero		1


	//   ....[156]....
        /*0af8*/ 	.word	0x0000a970
        /*0afc*/ 	.word	0x00000000
        /*0b00*/ 	.word	0x00000078
        /*0b04*/ 	.short	0x010a
        /*0b06*/ 	.byte	0xff
	.zero		1


	//   ....[157]....
        /*0b08*/ 	.word	0x0000a9d0
        /*0b0c*/ 	.word	0x00000000
        /*0b10*/ 	.word	0x00000060
        /*0b14*/ 	.short	0x010a
        /*0b16*/ 	.byte	0xff
	.zero		1


	//   ....[158]....
        /*0b18*/ 	.word	0x0000aa30
        /*0b1c*/ 	.word	0x00000000
        /*0b20*/ 	.word	0x00000068
        /*0b24*/ 	.short	0x010a
        /*0b26*/ 	.byte	0xff
	.zero		1


	//   ....[159]....
        /*0b28*/ 	.word	0x0000aa90
        /*0b2c*/ 	.word	0x00000002
        /*0b30*/ 	.word	0x00000070
        /*0b34*/ 	.short	0x010a
        /*0b36*/ 	.byte	0xff
	.zero		1


	//   ....[160]....
        /*0b38*/ 	.word	0x0000aae0
        /*0b3c*/ 	.word	0x00000000
        /*0b40*/ 	.word	0x00000090
        /*0b44*/ 	.short	0x010a
        /*0b46*/ 	.byte	0xff
	.zero		1


	//   ....[161]....
        /*0b48*/ 	.word	0x0000ab40
        /*0b4c*/ 	.word	0x00000000
        /*0b50*/ 	.word	0x00000040
        /*0b54*/ 	.short	0x010a
        /*0b56*/ 	.byte	0xff
	.zero		1


	//   ....[162]....
        /*0b58*/ 	.word	0x0000ab90
        /*0b5c*/ 	.word	0x00000055
        /*0b60*/ 	.word	0x000000b0
        /*0b64*/ 	.short	0x010a
        /*0b66*/ 	.byte	0xff
	.zero		1


	//   ....[163]....
        /*0b68*/ 	.word	0x0000abe0
        /*0b6c*/ 	.word	0x00000002
        /*0b70*/ 	.word	0x00000040
        /*0b74*/ 	.short	0x010a
        /*0b76*/ 	.byte	0xff
	.zero		1


	//   ....[164]....
        /*0b78*/ 	.word	0x0000ac30
        /*0b7c*/ 	.word	0x00000000
        /*0b80*/ 	.word	0x00000040
        /*0b84*/ 	.short	0x010a
        /*0b86*/ 	.byte	0xff
	.zero		1


	//   ....[165]....
        /*0b88*/ 	.word	0x0000ac80
        /*0b8c*/ 	.word	0x00000000
        /*0b90*/ 	.word	0x00000040
        /*0b94*/ 	.short	0x010a
        /*0b96*/ 	.byte	0xff
	.zero		1


	//   ....[166]....
        /*0b98*/ 	.word	0x0000acd0
        /*0b9c*/ 	.word	0x00000000
        /*0ba0*/ 	.word	0x00000040
        /*0ba4*/ 	.short	0x010a
        /*0ba6*/ 	.byte	0xff
	.zero		1


	//   ....[167]....
        /*0ba8*/ 	.word	0x0000ad20
        /*0bac*/ 	.word	0x00000000
        /*0bb0*/ 	.word	0x00000040
        /*0bb4*/ 	.short	0x010a
        /*0bb6*/ 	.byte	0xff
	.zero		1


	//   ....[168]....
        /*0bb8*/ 	.word	0x0000ad70
        /*0bbc*/ 	.word	0x00000000
        /*0bc0*/ 	.word	0x00000040
        /*0bc4*/ 	.short	0x010a
        /*0bc6*/ 	.byte	0xff
	.zero		1


	//   ....[169]....
        /*0bc8*/ 	.word	0x0000adc0
        /*0bcc*/ 	.word	0x00000000
        /*0bd0*/ 	.word	0x00000040
        /*0bd4*/ 	.short	0x010a
        /*0bd6*/ 	.byte	0xff
	.zero		1


	//----- nvinfo : EIATTR_NUM_MBARRIERS
	.align		4
.L_47:
        /*0bd8*/ 	.byte	0x03, 0x38
        /*0bda*/ 	.short	0x0022


	//----- nvinfo : EIATTR_EXIT_INSTR_OFFSETS
	.align		4
        /*0bdc*/ 	.byte	0x04, 0x1c
        /*0bde*/ 	.short	(.L_49 - .L_48)


	//   ....[0]....
.L_48:
        /*0be0*/ 	.word	0x000025c0


	//   ....[1]....
        /*0be4*/ 	.word	0x00002ab0


	//   ....[2]....
        /*0be8*/ 	.word	0x00002b10


	//   ....[3]....
        /*0bec*/ 	.word	0x00003a70


	//   ....[4]....
        /*0bf0*/ 	.word	0x00005040


	//   ....[5]....
        /*0bf4*/ 	.word	0x00005080


	//   ....[6]....
        /*0bf8*/ 	.word	0x00009e70


	//   ....[7]....
        /*0bfc*/ 	.word	0x00009ef0


	//   ....[8]....
        /*0c00*/ 	.word	0x00009f20


	//   ....[9]....
        /*0c04*/ 	.word	0x00009f90


	//----- nvinfo : EIATTR_MAX_THREADS
	.align		4
.L_49:
        /*0c08*/ 	.byte	0x04, 0x05
        /*0c0a*/ 	.short	(.L_51 - .L_50)
.L_50:
        /*0c0c*/ 	.word	0x00000100
        /*0c10*/ 	.word	0x00000001
        /*0c14*/ 	.word	0x00000001


	//----- nvinfo : EIATTR_CRS_STACK_SIZE
	.align		4
.L_51:
        /*0c18*/ 	.byte	0x04, 0x1e
        /*0c1a*/ 	.short	(.L_53 - .L_52)
.L_52:
        /*0c1c*/ 	.word	0x00000000


	//----- nvinfo : EIATTR_CBANK_PARAM_SIZE
	.align		4
.L_53:
        /*0c20*/ 	.byte	0x03, 0x19
        /*0c22*/ 	.short	0x0800


	//----- nvinfo : EIATTR_PARAM_CBANK
	.align		4
        /*0c24*/ 	.byte	0x04, 0x0a
        /*0c26*/ 	.short	(.L_55 - .L_54)
	.align		4
.L_54:
        /*0c28*/ 	.word	index@(.nv.constant0._ZN7cutlass13device_kernelINS_4gemm6kernel13GemmUniversalIN4cute5tupleIJiiiiEEENS1_10collective13CollectiveMmaINS1_35MainloopSm100TmaUmmaWarpSpecializedILi4ELi2ELi4ENS5_IJNS4_1CILi1EEESB_SB_EEEEENS5_IJNSA_ILi64EEENSA_ILi256EEENSA_ILi32EEEEEEfNS5_IJSB_llEEEfNS5_IJlSB_lEEENS4_8TiledMMAINS4_8MMA_AtomIJNS4_17SM100_MMA_TF32_SSINS_10tfloat32_tESN_fLi64ELi256ELNS4_4UMMA5MajorE1ELSP_0ELNSO_7ScaleInE0ELSQ_0EEEEEENS4_6LayoutISC_NS5_IJNSA_ILi0EEESU_SU_EEEEENS5_IJNS4_10UnderscoreESX_SX_EEEEENS4_13SM90_TMA_LOADENS4_14ComposedLayoutINS4_7SwizzleILi2ELi5ELi2EEENS4_18smem_ptr_flag_bitsILi32EEENST_INS5_IJSG_NSA_ILi4EEEEEENS5_IJSB_SG_EEEEEEEvNS4_8identityES10_NS11_INS12_ILi3ELi4ELi3EEES15_NST_INS5_IJNSA_ILi8EEESG_EEENS5_IJSG_SB_EEEEEEEvS1B_EENS_8epilogue10collective18CollectiveEpilogueINS1J_23Sm100TmaWarpSpecializedILi4ELi2ELi16ELb1ELb0EEEJSH_NS5_IJNST_ISE_SB_EENST_ISG_SB_EEEEEfSJ_fSJ_NS1J_6fusion15FusionCallbacksIS1N_NS1R_17LinearCombinationIffffLNS_15FloatRoundStyleE2EEESH_S1Q_JEEENS4_5SM1004TMEM4LOAD26SM100_TMEM_LOAD_16dp128b8xES10_S1H_NS4_17SM75_U32x4_LDSM_NENS4_14SM90_TMA_STOREES1H_NS4_17SM90_U32x4_STSM_NENS4_39AutoVectorizingCopyWithAssumedAlignmentILi128EEEEEEvvEEEEvNT_6ParamsE)
        /*0c2c*/ 	.short	0x0380
        /*0c2e*/ 	.short	0x0800


	//----- nvinfo : EIATTR_SW_WAR
	.align		4
.L_55:
        /*0c30*/ 	.byte	0x04, 0x36
        /*0c32*/ 	.short	(.L_57 - .L_56)
.L_56:
        /*0c34*/ 	.word	0x00000008
.L_57:


//--------------------- .nv.callgraph             --------------------------
	.section	.nv.callgraph,"",@"SHT_CUDA_CALLGRAPH"
	.align	4
	.sectionentsize	8
	.align		4
        /*0000*/ 	.word	0x00000000
	.align		4
        /*0004*/ 	.word	0xffffffff
	.align		4
        /*0008*/ 	.word	index@(_ZN7cutlass13device_kernelINS_4gemm6kernel13GemmUniversalIN4cute5tupleIJiiiiEEENS1_10collective13CollectiveMmaINS1_35MainloopSm100TmaUmmaWarpSpecializedILi4ELi2ELi4ENS5_IJNS4_1CILi1EEESB_SB_EEEEENS5_IJNSA_ILi64EEENSA_ILi256EEENSA_ILi32EEEEEEfNS5_IJSB_llEEEfNS5_IJlSB_lEEENS4_8TiledMMAINS4_8MMA_AtomIJNS4_17SM100_MMA_TF32_SSINS_10tfloat32_tESN_fLi64ELi256ELNS4_4UMMA5MajorE1ELSP_0ELNSO_7ScaleInE0ELSQ_0EEEEEENS4_6LayoutISC_NS5_IJNSA_ILi0EEESU_SU_EEEEENS5_IJNS4_10UnderscoreESX_SX_EEEEENS4_13SM90_TMA_LOADENS4_14ComposedLayoutINS4_7SwizzleILi2ELi5ELi2EEENS4_18smem_ptr_flag_bitsILi32EEENST_INS5_IJSG_NSA_ILi4EEEEEENS5_IJSB_SG_EEEEEEEvNS4_8identityES10_NS11_INS12_ILi3ELi4ELi3EEES15_NST_INS5_IJNSA_ILi8EEESG_EEENS5_IJSG_SB_EEEEEEEvS1B_EENS_8epilogue10collective18CollectiveEpilogueINS1J_23Sm100TmaWarpSpecializedILi4ELi2ELi16ELb1ELb0EEEJSH_NS5_IJNST_ISE_SB_EENST_ISG_SB_EEEEEfSJ_fSJ_NS1J_6fusion15FusionCallbacksIS1N_NS1R_17LinearCombinationIffffLNS_15FloatRoundStyleE2EEESH_S1Q_JEEENS4_5SM1004TMEM4LOAD26SM100_TMEM_LOAD_16dp128b8xES10_S1H_NS4_17SM75_U32x4_LDSM_NENS4_14SM90_TMA_STOREES1H_NS4_17SM90_U32x4_STSM_NENS4_39AutoVectorizingCopyWithAssumedAlignmentILi128EEEEEEvvEEEEvNT_6ParamsE)
	.align		4
        /*000c*/ 	.word	index@(__assertfail)
	.align		4
        /*0010*/ 	.word	0x00000000
	.align		4
        /*0014*/ 	.word	0xfffffffe
	.align		4
        /*0018*/ 	.word	0x00000000
	.align		4
        /*001c*/ 	.word	0xfffffffd
	.align		4
        /*0020*/ 	.word	0x00000000
	.align		4
        /*0024*/ 	.word	0xfffffffc


//--------------------- .nv.constant4             --------------------------
	.section	.nv.constant4,"a",@progbits
	.align	8
	.align		8
.nv.constant4:
        /*0000*/ 	.dword	__assertfail
	.align		8
        /*0008*/ 	.dword	__unnamed_1
	.align		8
        /*0010*/ 	.dword	__unnamed_2
	.align		8
        /*0018*/ 	.dword	_ZN40_INTERNAL_71db35e3_4_k_cu_c51fc3f9_344484cuda3std3__45__cpo5beginE
	.align		8
        /*0020*/ 	.dword	_ZN40_INTERNAL_71db35e3_4_k_cu_c51fc3f9_344484cuda3std3__45__cpo3endE
	.align		8
        /*0028*/ 	.dword	_ZN40_INTERNAL_71db35e3_4_k_cu_c51fc3f9_344484cuda3std3__45__cpo6cbeginE
	.align		8
        /*0030*/ 	.dword	_ZN40_INTERNAL_71db35e3_4_k_cu_c51fc3f9_344484cuda3std3__45__cpo4cendE
	.align		8
        /*0038*/ 	.dword	_ZN40_INTERNAL_71db35e3_4_k_cu_c51fc3f9_344484cuda3std3__442_GLOBAL__N__71db35e3_4_k_cu_c51fc3f9_344486ignoreE
	.align		8
        /*0040*/ 	.dword	_ZN40_INTERNAL_71db35e3_4_k_cu_c51fc3f9_344484cuda3std3__419piecewise_constructE
	.align		8
        /*0048*/ 	.dword	_ZN40_INTERNAL_71db35e3_4_k_cu_c51fc3f9_344484cuda3std3__48in_placeE
	.align		8
        /*0050*/ 	.dword	_ZN40_INTERNAL_71db35e3_4_k_cu_c51fc3f9_344484cuda3std6ranges3__45__cpo4swapE
	.align		8
        /*0058*/ 	.dword	_ZN40_INTERNAL_71db35e3_4_k_cu_c51fc3f9_344484cuda3std6ranges3__45__cpo9iter_moveE
	.align		8
        /*0060*/ 	.dword	_ZN40_INTERNAL_71db35e3_4_k_cu_c51fc3f9_344484cute7productE
	.align		8
        /*0068*/ 	.dword	_ZN40_INTERNAL_71db35e3_4_k_cu_c51fc3f9_344484cute1_E
	.align		8
        /*0070*/ 	.dword	$str$25
	.align		8
        /*0078*/ 	.dword	$str$26
	.align		8
        /*0080*/ 	.dword	$str$27
	.align		8
        /*0088*/ 	.dword	$str$28


//--------------------- .text._ZN7cutlass13device_kernelINS_4gemm6kernel13GemmUniversalIN4cute5tupleIJiiiiEEENS1_10collective13CollectiveMmaINS1_35MainloopSm100TmaUmmaWarpSpecializedILi4ELi2ELi4ENS5_IJNS4_1CILi1EEESB_SB_EEEEENS5_IJNSA_ILi64EEENSA_ILi256EEENSA_ILi32EEEEEEfNS5_IJSB_llEEEfNS5_IJlSB_lEEENS4_8TiledMMAINS4_8MMA_AtomIJNS4_17SM100_MMA_TF32_SSINS_10tfloat32_tESN_fLi64ELi256ELNS4_4UMMA5MajorE1ELSP_0ELNSO_7ScaleInE0ELSQ_0EEEEEENS4_6LayoutISC_NS5_IJNSA_ILi0EEESU_SU_EEEEENS5_IJNS4_10UnderscoreESX_SX_EEEEENS4_13SM90_TMA_LOADENS4_14ComposedLayoutINS4_7SwizzleILi2ELi5ELi2EEENS4_18smem_ptr_flag_bitsILi32EEENST_INS5_IJSG_NSA_ILi4EEEEEENS5_IJSB_SG_EEEEEEEvNS4_8identityES10_NS11_INS12_ILi3ELi4ELi3EEES15_NST_INS5_IJNSA_ILi8EEESG_EEENS5_IJSG_SB_EEEEEEEvS1B_EENS_8epilogue10collective18CollectiveEpilogueINS1J_23Sm100TmaWarpSpecializedILi4ELi2ELi16ELb1ELb0EEEJSH_NS5_IJNST_ISE_SB_EENST_ISG_SB_EEEEEfSJ_fSJ_NS1J_6fusion15FusionCallbacksIS1N_NS1R_17LinearCombinationIffffLNS_15FloatRoundStyleE2EEESH_S1Q_JEEENS4_5SM1004TMEM4LOAD26SM100_TMEM_LOAD_16dp128b8xES10_S1H_NS4_17SM75_U32x4_LDSM_NENS4_14SM90_TMA_STOREES1H_NS4_17SM90_U32x4_STSM_NENS4_39AutoVectorizingCopyWithAssumedAlignmentILi128EEEEEEvvEEEEvNT_6ParamsE --------------------------
	.section	.text._ZN7cutlass13device_kernelINS_4gemm6kernel13GemmUniversalIN4cute5tupleIJiiiiEEENS1_10collective13CollectiveMmaINS1_35MainloopSm100TmaUmmaWarpSpecializedILi4ELi2ELi4ENS5_IJNS4_1CILi1EEESB_SB_EEEEENS5_IJNSA_ILi64EEENSA_ILi256EEENSA_ILi32EEEEEEfNS5_IJSB_llEEEfNS5_IJlSB_lEEENS4_8TiledMMAINS4_8MMA_AtomIJNS4_17SM100_MMA_TF32_SSINS_10tfloat32_tESN_fLi64ELi256ELNS4_4UMMA5MajorE1ELSP_0ELNSO_7ScaleInE0ELSQ_0EEEEEENS4_6LayoutISC_NS5_IJNSA_ILi0EEESU_SU_EEEEENS5_IJNS4_10UnderscoreESX_SX_EEEEENS4_13SM90_TMA_LOADENS4_14ComposedLayoutINS4_7SwizzleILi2ELi5ELi2EEENS4_18smem_ptr_flag_bitsILi32EEENST_INS5_IJSG_NSA_ILi4EEEEEENS5_IJSB_SG_EEEEEEEvNS4_8identityES10_NS11_INS12_ILi3ELi4ELi3EEES15_NST_INS5_IJNSA_ILi8EEESG_EEENS5_IJSG_SB_EEEEEEEvS1B_EENS_8epilogue10collective18CollectiveEpilogueINS1J_23Sm100TmaWarpSpecializedILi4ELi2ELi16ELb1ELb0EEEJSH_NS5_IJNST_ISE_SB_EENST_ISG_SB_EEEEEfSJ_fSJ_NS1J_6fusion15FusionCallbacksIS1N_NS1R_17LinearCombinationIffffLNS_15FloatRoundStyleE2EEESH_S1Q_JEEENS4_5SM1004TMEM4LOAD26SM100_TMEM_LOAD_16dp128b8xES10_S1H_NS4_17SM75_U32x4_LDSM_NENS4_14SM90_TMA_STOREES1H_NS4_17SM90_U32x4_STSM_NENS4_39AutoVectorizingCopyWithAssumedAlignmentILi128EEEEEEvvEEEEvNT_6ParamsE,"ax",@progbits
	.align	128
.text._ZN7cutlass13device_kernelINS_4gemm6kernel13GemmUniversalIN4cute5tupleIJiiiiEEENS1_10collective13CollectiveMmaINS1_35MainloopSm100TmaUmmaWarpSpecializedILi4ELi2ELi4ENS5_IJNS4_1CILi1EEESB_SB_EEEEENS5_IJNSA_ILi64EEENSA_ILi256EEENSA_ILi32EEEEEEfNS5_IJSB_llEEEfNS5_IJlSB_lEEENS4_8TiledMMAINS4_8MMA_AtomIJNS4_17SM100_MMA_TF32_SSINS_10tfloat32_tESN_fLi64ELi256ELNS4_4UMMA5MajorE1ELSP_0ELNSO_7ScaleInE0ELSQ_0EEEEEENS4_6LayoutISC_NS5_IJNSA_ILi0EEESU_SU_EEEEENS5_IJNS4_10UnderscoreESX_SX_EEEEENS4_13SM90_TMA_LOADENS4_14ComposedLayoutINS4_7SwizzleILi2ELi5ELi2EEENS4_18smem_ptr_flag_bitsILi32EEENST_INS5_IJSG_NSA_ILi4EEEEEENS5_IJSB_SG_EEEEEEEvNS4_8identityES10_NS11_INS12_ILi3ELi4ELi3EEES15_NST_INS5_IJNSA_ILi8EEESG_EEENS5_IJSG_SB_EEEEEEEvS1B_EENS_8epilogue10collective18CollectiveEpilogueINS1J_23Sm100TmaWarpSpecializedILi4ELi2ELi16ELb1ELb0EEEJSH_NS5_IJNST_ISE_SB_EENST_ISG_SB_EEEEEfSJ_fSJ_NS1J_6fusion15FusionCallbacksIS1N_NS1R_17LinearCombinationIffffLNS_15FloatRoundStyleE2EEESH_S1Q_JEEENS4_5SM1004TMEM4LOAD26SM100_TMEM_LOAD_16dp128b8xES10_S1H_NS4_17SM75_U32x4_LDSM_NENS4_14SM90_TMA_STOREES1H_NS4_17SM90_U32x4_STSM_NENS4_39AutoVectorizingCopyWithAssumedAlignmentILi128EEEEEEvvEEEEvNT_6ParamsE:
        .type           _ZN7cutlass13device_kernelINS_4gemm6kernel13GemmUniversalIN4cute5tupleIJiiiiEEENS1_10collective13CollectiveMmaINS1_35MainloopSm100TmaUmmaWarpSpecializedILi4ELi2ELi4ENS5_IJNS4_1CILi1EEESB_SB_EEEEENS5_IJNSA_ILi64EEENSA_ILi256EEENSA_ILi32EEEEEEfNS5_IJSB_llEEEfNS5_IJlSB_lEEENS4_8TiledMMAINS4_8MMA_AtomIJNS4_17SM100_MMA_TF32_SSINS_10tfloat32_tESN_fLi64ELi256ELNS4_4UMMA5MajorE1ELSP_0ELNSO_7ScaleInE0ELSQ_0EEEEEENS4_6LayoutISC_NS5_IJNSA_ILi0EEESU_SU_EEEEENS5_IJNS4_10UnderscoreESX_SX_EEEEENS4_13SM90_TMA_LOADENS4_14ComposedLayoutINS4_7SwizzleILi2ELi5ELi2EEENS4_18smem_ptr_flag_bitsILi32EEENST_INS5_IJSG_NSA_ILi4EEEEEENS5_IJSB_SG_EEEEEEEvNS4_8identityES10_NS11_INS12_ILi3ELi4ELi3EEES15_NST_INS5_IJNSA_ILi8EEESG_EEENS5_IJSG_SB_EEEEEEEvS1B_EENS_8epilogue10collective18CollectiveEpilogueINS1J_23Sm100TmaWarpSpecializedILi4ELi2ELi16ELb1ELb0EEEJSH_NS5_IJNST_ISE_SB_EENST_ISG_SB_EEEEEfSJ_fSJ_NS1J_6fusion15FusionCallbacksIS1N_NS1R_17LinearCombinationIffffLNS_15FloatRoundStyleE2EEESH_S1Q_JEEENS4_5SM1004TMEM4LOAD26SM100_TMEM_LOAD_16dp128b8xES10_S1H_NS4_17SM75_U32x4_LDSM_NENS4_14SM90_TMA_STOREES1H_NS4_17SM90_U32x4_STSM_NENS4_39AutoVectorizingCopyWithAssumedAlignmentILi128EEEEEEvvEEEEvNT_6ParamsE,@function
        .size           _ZN7cutlass13device_kernelINS_4gemm6kernel13GemmUniversalIN4cute5tupleIJiiiiEEENS1_10collective13CollectiveMmaINS1_35MainloopSm100TmaUmmaWarpSpecializedILi4ELi2ELi4ENS5_IJNS4_1CILi1EEESB_SB_EEEEENS5_IJNSA_ILi64EEENSA_ILi256EEENSA_ILi32EEEEEEfNS5_IJSB_llEEEfNS5_IJlSB_lEEENS4_8TiledMMAINS4_8MMA_AtomIJNS4_17SM100_MMA_TF32_SSINS_10tfloat32_tESN_fLi64ELi256ELNS4_4UMMA5MajorE1ELSP_0ELNSO_7ScaleInE0ELSQ_0EEEEEENS4_6LayoutISC_NS5_IJNSA_ILi0EEESU_SU_EEEEENS5_IJNS4_10UnderscoreESX_SX_EEEEENS4_13SM90_TMA_LOADENS4_14ComposedLayoutINS4_7SwizzleILi2ELi5ELi2EEENS4_18smem_ptr_flag_bitsILi32EEENST_INS5_IJSG_NSA_ILi4EEEEEENS5_IJSB_SG_EEEEEEEvNS4_8identityES10_NS11_INS12_ILi3ELi4ELi3EEES15_NST_INS5_IJNSA_ILi8EEESG_EEENS5_IJSG_SB_EEEEEEEvS1B_EENS_8epilogue10collective18CollectiveEpilogueINS1J_23Sm100TmaWarpSpecializedILi4ELi2ELi16ELb1ELb0EEEJSH_NS5_IJNST_ISE_SB_EENST_ISG_SB_EEEEEfSJ_fSJ_NS1J_6fusion15FusionCallbacksIS1N_NS1R_17LinearCombinationIffffLNS_15FloatRoundStyleE2EEESH_S1Q_JEEENS4_5SM1004TMEM4LOAD26SM100_TMEM_LOAD_16dp128b8xES10_S1H_NS4_17SM75_U32x4_LDSM_NENS4_14SM90_TMA_STOREES1H_NS4_17SM90_U32x4_STSM_NENS4_39AutoVectorizingCopyWithAssumedAlignmentILi128EEEEEEvvEEEEvNT_6ParamsE,(.L_x_220 - _ZN7cutlass13device_kernelINS_4gemm6kernel13GemmUniversalIN4cute5tupleIJiiiiEEENS1_10collective13CollectiveMmaINS1_35MainloopSm100TmaUmmaWarpSpecializedILi4ELi2ELi4ENS5_IJNS4_1CILi1EEESB_SB_EEEEENS5_IJNSA_ILi64EEENSA_ILi256EEENSA_ILi32EEEEEEfNS5_IJSB_llEEEfNS5_IJlSB_lEEENS4_8TiledMMAINS4_8MMA_AtomIJNS4_17SM100_MMA_TF32_SSINS_10tfloat32_tESN_fLi64ELi256ELNS4_4UMMA5MajorE1ELSP_0ELNSO_7ScaleInE0ELSQ_0EEEEEENS4_6LayoutISC_NS5_IJNSA_ILi0EEESU_SU_EEEEENS5_IJNS4_10UnderscoreESX_SX_EEEEENS4_13SM90_TMA_LOADENS4_14ComposedLayoutINS4_7SwizzleILi2ELi5ELi2EEENS4_18smem_ptr_flag_bitsILi32EEENST_INS5_IJSG_NSA_ILi4EEEEEENS5_IJSB_SG_EEEEEEEvNS4_8identityES10_NS11_INS12_ILi3ELi4ELi3EEES15_NST_INS5_IJNSA_ILi8EEESG_EEENS5_IJSG_SB_EEEEEEEvS1B_EENS_8epilogue10collective18CollectiveEpilogueINS1J_23Sm100TmaWarpSpecializedILi4ELi2ELi16ELb1ELb0EEEJSH_NS5_IJNST_ISE_SB_EENST_ISG_SB_EEEEEfSJ_fSJ_NS1J_6fusion15FusionCallbacksIS1N_NS1R_17LinearCombinationIffffLNS_15FloatRoundStyleE2EEESH_S1Q_JEEENS4_5SM1004TMEM4LOAD26SM100_TMEM_LOAD_16dp128b8xES10_S1H_NS4_17SM75_U32x4_LDSM_NENS4_14SM90_TMA_STOREES1H_NS4_17SM90_U32x4_STSM_NENS4_39AutoVectorizingCopyWithAssumedAlignmentILi128EEEEEEvvEEEEvNT_6ParamsE)
        .other          _ZN7cutlass13device_kernelINS_4gemm6kernel13GemmUniversalIN4cute5tupleIJiiiiEEENS1_10collective13CollectiveMmaINS1_35MainloopSm100TmaUmmaWarpSpecializedILi4ELi2ELi4ENS5_IJNS4_1CILi1EEESB_SB_EEEEENS5_IJNSA_ILi64EEENSA_ILi256EEENSA_ILi32EEEEEEfNS5_IJSB_llEEEfNS5_IJlSB_lEEENS4_8TiledMMAINS4_8MMA_AtomIJNS4_17SM100_MMA_TF32_SSINS_10tfloat32_tESN_fLi64ELi256ELNS4_4UMMA5MajorE1ELSP_0ELNSO_7ScaleInE0ELSQ_0EEEEEENS4_6LayoutISC_NS5_IJNSA_ILi0EEESU_SU_EEEEENS5_IJNS4_10UnderscoreESX_SX_EEEEENS4_13SM90_TMA_LOADENS4_14ComposedLayoutINS4_7SwizzleILi2ELi5ELi2EEENS4_18smem_ptr_flag_bitsILi32EEENST_INS5_IJSG_NSA_ILi4EEEEEENS5_IJSB_SG_EEEEEEEvNS4_8identityES10_NS11_INS12_ILi3ELi4ELi3EEES15_NST_INS5_IJNSA_ILi8EEESG_EEENS5_IJSG_SB_EEEEEEEvS1B_EENS_8epilogue10collective18CollectiveEpilogueINS1J_23Sm100TmaWarpSpecializedILi4ELi2ELi16ELb1ELb0EEEJSH_NS5_IJNST_ISE_SB_EENST_ISG_SB_EEEEEfSJ_fSJ_NS1J_6fusion15FusionCallbacksIS1N_NS1R_17LinearCombinationIffffLNS_15FloatRoundStyleE2EEESH_S1Q_JEEENS4_5SM1004TMEM4LOAD26SM100_TMEM_LOAD_16dp128b8xES10_S1H_NS4_17SM75_U32x4_LDSM_NENS4_14SM90_TMA_STOREES1H_NS4_17SM90_U32x4_STSM_NENS4_39AutoVectorizingCopyWithAssumedAlignmentILi128EEEEEEvvEEEEvNT_6ParamsE,@"STO_CUDA_ENTRY STV_DEFAULT"
_ZN7cutlass13device_kernelINS_4gemm6kernel13GemmUniversalIN4cute5tupleIJiiiiEEENS1_10collective13CollectiveMmaINS1_35MainloopSm100TmaUmmaWarpSpecializedILi4ELi2ELi4ENS5_IJNS4_1CILi1EEESB_SB_EEEEENS5_IJNSA_ILi64EEENSA_ILi256EEENSA_ILi32EEEEEEfNS5_IJSB_llEEEfNS5_IJlSB_lEEENS4_8TiledMMAINS4_8MMA_AtomIJNS4_17SM100_MMA_TF32_SSINS_10tfloat32_tESN_fLi64ELi256ELNS4_4UMMA5MajorE1ELSP_0ELNSO_7ScaleInE0ELSQ_0EEEEEENS4_6LayoutISC_NS5_IJNSA_ILi0EEESU_SU_EEEEENS5_IJNS4_10UnderscoreESX_SX_EEEEENS4_13SM90_TMA_LOADENS4_14ComposedLayoutINS4_7SwizzleILi2ELi5ELi2EEENS4_18smem_ptr_flag_bitsILi32EEENST_INS5_IJSG_NSA_ILi4EEEEEENS5_IJSB_SG_EEEEEEEvNS4_8identityES10_NS11_INS12_ILi3ELi4ELi3EEES15_NST_INS5_IJNSA_ILi8EEESG_EEENS5_IJSG_SB_EEEEEEEvS1B_EENS_8epilogue10collective18CollectiveEpilogueINS1J_23Sm100TmaWarpSpecializedILi4ELi2ELi16ELb1ELb0EEEJSH_NS5_IJNST_ISE_SB_EENST_ISG_SB_EEEEEfSJ_fSJ_NS1J_6fusion15FusionCallbacksIS1N_NS1R_17LinearCombinationIffffLNS_15FloatRoundStyleE2EEESH_S1Q_JEEENS4_5SM1004TMEM4LOAD26SM100_TMEM_LOAD_16dp128b8xES10_S1H_NS4_17SM75_U32x4_LDSM_NENS4_14SM90_TMA_STOREES1H_NS4_17SM90_U32x4_STSM_NENS4_39AutoVectorizingCopyWithAssumedAlignmentILi128EEEEEEvvEEEEvNT_6ParamsE:
[----:B------:R-:W1:Y:S01]  /*0000*/  LDC R1, c[0x0][0x37c] ;  /* 0x0000df00ff017b82 */ /* 0x000e620000000800 */
[----:B------:R-:W2:Y:S01]  /*0010*/  S2R R76, SR_TID.X ;  /* 0x00000000004c7919 */ /* 0x000ea20000002100 */
[----:B------:R-:W3:Y:S01]  /*0020*/  LDCU.64 UR4, c[0x0][0x890] ;  /* 0x00011200ff0477ac */ /* 0x000ee20008000a00 */
[----:B------:R-:W-:Y:S02]  /*0030*/  PRMT R64, RZ, 0x7610, R64 ;  /* 0x00007610ff407816 */ /* 0x000fe40000000040 */
[----:B------:R-:W-:Y:S01]  /*0040*/  ELECT P5, URZ, PT ;  /* 0x0000000000ff782f */ /* 0x000fe200038a0000 */
[----:B------:R-:W4:Y:S01]  /*0050*/  LDCU.64 UR46, c[0x0][0x358] ;  /* 0x00006b00ff2e77ac */ /* 0x000f220008000a00 */
[----:B---3--:R-:W-:-:S04]  /*0060*/  UISETP.NE.U32.AND UP0, UPT, UR4, URZ, UPT ;  /* 0x000000ff0400728c */ /* 0x008fc8000bf05070 */
[----:B------:R-:W-:Y:S01]  /*0070*/  UISETP.NE.AND.EX UP0, UPT, UR5, URZ, UPT, UP0 ;  /* 0x000000ff0500728c */ /* 0x000fe2000bf05300 */
[----:B--2---:R-:W-:-:S05]  /*0080*/  SHF.R.U32.HI R69, RZ, 0x5, R76 ;  /* 0x00000005ff457819 */ /* 0x004fca000001164c */
[----:B------:R-:W2:Y:S02]  /*0090*/  SHFL.IDX PT, R0, R69, RZ, 0x1f ;  /* 0x00001fff45007589 */ /* 0x000ea400000e0000 */
[----:B--2---:R-:W-:Y:S01]  /*00a0*/  R2UR UR8, R0 ;  /* 0x00000000000872ca */ /* 0x004fe200000e0000 */
[----:B-1--4-:R-:W-:-:S14]  /*00b0*/  BRA.U UP0, `(.L_x_0) ;  /* 0x00000001002c7547 */ /* 0x012fdc000b800000 */
[----:B------:R-:W1:Y:S02]  /*00c0*/  LDCU.64 UR6, c[0x0][0x888] ;  /* 0x00011100ff0677ac */ /* 0x000e640008000a00 */
[----:B-1----:R-:W-:-:S04]  /*00d0*/  UISETP.NE.U32.AND UP0, UPT, UR6, URZ, UPT ;  /* 0x000000ff0600728c */ /* 0x002fc8000bf05070 */
[----:B------:R-:W-:-:S09]  /*00e0*/  UISETP.NE.AND.EX UP0, UPT, UR7, URZ, UPT, UP0 ;  /* 0x000000ff0700728c */ /* 0x000fd2000bf05300 */
[----:B------:R-:W-:Y:S05]  /*00f0*/  BRA.U !UP0, `(.L_x_1) ;  /* 0x0000000108107547 */ /* 0x000fea000b800000 */
[----:B------:R-:W1:Y:S02]  /*0100*/  LDC.64 R2, c[0x0][0x888] ;  /* 0x00022200ff027b82 */ /* 0x000e640000000a00 */
[----:B-1----:R1:W5:Y:S01]  /*0110*/  LDG.E R35, desc[UR46][R2.64] ;  /* 0x0000002e02237981 */ /* 0x002362000c1e1900 */
[----:B------:R-:W-:Y:S01]  /*0120*/  HFMA2 R64, -RZ, RZ, 0, 5.9604644775390625e-08 ;  /* 0x00000001ff407431 */ /* 0x000fe200000001ff */
[----:B------:R-:W-:Y:S05]  /*0130*/  BRA `(.L_x_0) ;  /* 0x00000000000c7947 */ /* 0x000fea0003800000 */
.L_x_1:
[----:B------:R-:W1:Y:S01]  /*0140*/  LDCU UR6, c[0x0][0x880] ;  /* 0x00011000ff0677ac */ /* 0x000e620008000800 */
[----:B------:R-:W-:Y:S01]  /*0150*/  HFMA2 R64, -RZ, RZ, 0, 5.9604644775390625e-08 ;  /* 0x00000001ff407431 */ /* 0x000fe200000001ff */
[----:B-1----:R-:W-:-:S07]  /*0160*/  MOV R35, UR6 ;  /* 0x0000000600237c02 */ /* 0x002fce0008000f00 */
.L_x_0:
[----:B------:R-:W2:Y:S02]  /*0170*/  LDCU.64 UR6, c[0x0][0x8b0] ;  /* 0x00011600ff0677ac */ /* 0x000ea40008000a00 */
[----:B--2---:R-:W-:-:S04]  /*0180*/  UISETP.NE.U32.AND UP0, UPT, UR6, URZ, UPT ;  /* 0x000000ff0600728c */ /* 0x004fc8000bf05070 */
[----:B------:R-:W-:-:S09]  /*0190*/  UISETP.NE.AND.EX UP0, UPT, UR7, URZ, UPT, UP0 ;  /* 0x000000ff0700728c */ /* 0x000fd2000bf05300 */
[----:B------:R-:W-:Y:S05]  /*01a0*/  BRA.U UP0, `(.L_x_2) ;  /* 0x0000000100247547 */ /* 0x000fea000b800000 */
[----:B------:R-:W2:Y:S02]  /*01b0*/  LDCU.64 UR6, c[0x0][0x8a8] ;  /* 0x00011500ff0677ac */ /* 0x000ea40008000a00 */
[----:B--2---:R-:W-:-:S04]  /*01c0*/  UISETP.NE.U32.AND UP0, UPT, UR6, URZ, UPT ;  /* 0x000000ff0600728c */ /* 0x004fc8000bf05070 */
[----:B------:R-:W-:-:S09]  /*01d0*/  UISETP.NE.AND.EX UP0, UPT, UR7, URZ, UPT, UP0 ;  /* 0x000000ff0700728c */ /* 0x000fd2000bf05300 */
[----:B------:R-:W-:Y:S05]  /*01e0*/  BRA.U !UP0, `(.L_x_3) ;  /* 0x00000001080c7547 */ /* 0x000fea000b800000 */
[----:B-1----:R-:W1:Y:S02]  /*01f0*/  LDC.64 R2, c[0x0][0x8a8] ;  /* 0x00022a00ff027b82 */ /* 0x002e640000000a00 */
[----:B-1----:R2:W5:Y:S01]  /*0200*/  LDG.E R33, desc[UR46][R2.64] ;  /* 0x0000002e02217981 */ /* 0x002562000c1e1900 */
[----:B------:R-:W-:Y:S05]  /*0210*/  BRA `(.L_x_2) ;  /* 0x0000000000087947 */ /* 0x000fea0003800000 */
.L_x_3:
[----:B------:R-:W2:Y:S02]  /*0220*/  LDCU UR6, c[0x0][0x8a0] ;  /* 0x00011400ff0677ac */ /* 0x000ea40008000800 */
[----:B--2---:R-:W-:Y:S02]  /*0230*/  MOV R33, UR6 ;  /* 0x0000000600217c02 */ /* 0x004fe40008000f00 */
.L_x_2:
[----:B------:R-:W-:Y:S01]  /*0240*/  IMAD.U32 R0, RZ, RZ, UR8 ;  /* 0x00000008ff007e24 */ /* 0x000fe2000f8e00ff */
[----:B------:R-:W-:Y:S04]  /*0250*/  BSSY.RECONVERGENT B0, `(.L_x_4) ;  /* 0x000000c000007945 */ /* 0x000fe80003800200 */
[C---:B------:R-:W-:Y:S02]  /*0260*/  ISETP.NE.OR P1, PT, R0.reuse, 0x1, !P5 ;  /* 0x000000010000780c */ /* 0x040fe40006f25670 */
[----:B------:R-:W-:-:S11]  /*0270*/  ISETP.NE.OR P0, PT, R0, 0x3, !P5 ;  /* 0x000000030000780c */ /* 0x000fd60006f05670 */
[----:B------:R-:W-:Y:S05]  /*0280*/  @P1 BRA `(.L_x_5) ;  /* 0x0000000000201947 */ /* 0x000fea0003800000 */
[----:B------:R-:W3:Y:S02]  /*0290*/  LDCU.64 UR6, c[0x0][0x348] ;  /* 0x00006900ff0677ac */ /* 0x000ee40008000a00 */
[----:B---3--:R-:W-:Y:S02]  /*02a0*/  UIADD3 UR10, UP1, UPT, UR6, 0x80, URZ ;  /* 0x00000080060a7890 */ /* 0x008fe4000ff3e0ff */
[----:B------:R-:W-:Y:S02]  /*02b0*/  UIADD3 UR6, UP0, UPT, UR6, 0x180, URZ ;  /* 0x0000018006067890 */ /* 0x000fe4000ff1e0ff */
[----:B------:R-:W-:Y:S02]  /*02c0*/  UIADD3.X UR11, UPT, UPT, URZ, UR7, URZ, UP1, !UPT ;  /* 0x00000007ff0b7290 */ /* 0x000fe40008ffe4ff */
[----:B------:R-:W-:-:S07]  /*02d0*/  UIADD3.X UR7, UPT, UPT, URZ, UR7, URZ, UP0, !UPT ;  /* 0x00000007ff077290 */ /* 0x000fce00087fe4ff */
[----:B------:R3:W-:Y:S02]  /*02e0*/  UTMACCTL.PF [UR10] ;  /* 0x000000000a0079b9 */ /* 0x0007e40008040000 */
[----:B------:R3:W-:Y:S02]  /*02f0*/  UTMACCTL.PF [UR6] ;  /* 0x00000000060079b9 */ /* 0x0007e40008040000 */
[----:B---3--:R-:W-:Y:S01]  /*0300*/  NOP ;  /* 0x0000000000007918 */ /* 0x008fe20000000000 */
.L_x_5:
[----:B------:R-:W-:Y:S05]  /*0310*/  BSYNC.RECONVERGENT B0 ;  /* 0x0000000000007941 */ /* 0x000fea0003800200 */
.L_x_4:
[----:B------:R-:W-:Y:S04]  /*0320*/  BSSY.RECONVERGENT B0, `(.L_x_6) ;  /* 0x000000a000007945 */ /* 0x000fe80003800200 */
        /* <DEDUP_REMOVED lines=9> */
.L_x_7:
[----:B------:R-:W-:Y:S05]  /*03c0*/  BSYNC.RECONVERGENT B0 ;  /* 0x0000000000007941 */ /* 0x000fea0003800200 */
.L_x_6:
[----:B------:R-:W3:Y:S01]  /*03d0*/  LDCU.64 UR6, c[0x0][0x888] ;  /* 0x00011100ff0677ac */ /* 0x000ee20008000a00 */
[----:B------:R-:W-:Y:S02]  /*03e0*/  UISETP.EQ.U32.AND UP1, UPT, UR4, URZ, UPT ;  /* 0x000000ff0400728c */ /* 0x000fe4000bf22070 */
[----:B------:R-:W-:Y:S02]  /*03f0*/  UPLOP3.LUT UP2, UPT, UPT, UPT, UPT, 0x80, 0x8 ;  /* 0x000000000008789c */ /* 0x000fe40003f4f070 */
[----:B---3--:R-:W-:-:S04]  /*0400*/  UISETP.NE.U32.AND UP0, UPT, UR6, URZ, UPT ;  /* 0x000000ff0600728c */ /* 0x008fc8000bf05070 */
[----:B------:R-:W-:-:S04]  /*0410*/  UISETP.NE.AND.EX UP0, UPT, UR7, URZ, UPT, UP0 ;  /* 0x000000ff0700728c */ /* 0x000fc8000bf05300 */
[----:B------:R-:W-:-:S04]  /*0420*/  UISETP.EQ.OR.EX UP3, UPT, UR5, URZ, !UP0, UP1 ;  /* 0x000000ff0500728c */ /* 0x000fc8000c762710 */
[----:B------:R-:W-:-:S05]  /*0430*/  UP2UR UR50, UPR, URZ, 0x8 ;  /* 0x00000008ff327883 */ /* 0x000fca0008000000 */
[----:B------:R-:W-:Y:S07]  /*0440*/  BRA.U !UP3, `(.L_x_8) ;  /* 0x000000010b207547 */ /* 0x000fee000b800000 */
[----:B------:R-:W-:Y:S01]  /*0450*/  UISETP.NE.U32.AND UP2, UPT, UR4, URZ, UPT ;  /* 0x000000ff0400728c */ /* 0x000fe2000bf45070 */
[----:B-----5:R-:W-:Y:S01]  /*0460*/  FSETP.NEU.AND P0, PT, R35, RZ, PT ;  /* 0x000000ff2300720b */ /* 0x020fe20003f0d000 */
[----:B------:R-:W-:Y:S02]  /*0470*/  USEL UR4, URZ, 0xffffffff, UP0 ;  /* 0xffffffffff047887 */ /* 0x000fe40008000000 */
[----:B------:R-:W-:-:S10]  /*0480*/  UISETP.NE.AND.EX UP2, UPT, UR5, URZ, UPT, UP2 ;  /* 0x000000ff0500728c */ /* 0x000fd4000bf45320 */
[----:B------:R-:W-:Y:S01]  /*0490*/  VOTEU.ANY UP1, P0 ;  /* 0x0000000000ff7886 */ /* 0x000fe20000020100 */
[----:B------:R-:W-:-:S04]  /*04a0*/  @!UP2 USEL UR4, URZ, 0xffffffff, UP1 ;  /* 0xffffffffff04a887 */ /* 0x000fc80008800000 */
[----:B------:R-:W-:-:S04]  /*04b0*/  ULOP3.LUT UR4, UR4, 0x1, URZ, 0xc0, !UPT ;  /* 0x0000000104047892 */ /* 0x000fc8000f8ec0ff */
[----:B------:R-:W-:-:S11]  /*04c0*/  UISETP.NE.U32.AND UP2, UPT, UR4, 0x1, UPT ;  /* 0x000000010400788c */ /* 0x000fd6000bf45070 */
.L_x_8:
[----:B-12---:R-:W1:Y:S01]  /*04d0*/  SHFL.IDX PT, R2, R69, RZ, 0x1f ;  /* 0x00001fff45027589 */ /* 0x006e6200000e0000 */
[----:B------:R-:W-:-:S04]  /*04e0*/  UISETP.NE.AND UP1, UPT, UR8, 0x2, UPT ;  /* 0x000000020800788c */ /* 0x000fc8000bf25270 */
[----:B------:R-:W-:Y:S01]  /*04f0*/  USEL UR6, URZ, 0x1, UP1 ;  /* 0x00000001ff067887 */ /* 0x000fe20008800000 */
[----:B-1----:R-:W-:-:S13]  /*0500*/  ISETP.NE.AND P0, PT, R2, RZ, PT ;  /* 0x000000ff0200720c */ /* 0x002fda0003f05270 */
[----:B------:R-:W-:Y:S05]  /*0510*/  @P0 BRA `(.L_x_9) ;  /* 0x0000000000480947 */ /* 0x000fea0003800000 */
[----:B------:R-:W1:Y:S01]  /*0520*/  S2UR UR5, SR_CgaCtaId ;  /* 0x00000000000579c3 */ /* 0x000e620000008800 */
[----:B------:R-:W-:Y:S01]  /*0530*/  UMOV UR7, 0x400 ;  /* 0x0000040000077882 */ /* 0x000fe20000000000 */
[----:B------:R-:W-:Y:S01]  /*0540*/  UMOV UR4, 0x1 ;  /* 0x0000000100047882 */ /* 0x000fe20000000000 */
[----:B------:R-:W-:Y:S01]  /*0550*/  ELECT P0, URZ, PT ;  /* 0x0000000000ff782f */ /* 0x000fe20003800000 */
[----:B------:R-:W-:-:S04]  /*0560*/  UIADD3 UR10, UPT, UPT, -UR4, 0x100000, URZ ;  /* 0x00100000040a7890 */ /* 0x000fc8000fffe1ff */
[----:B------:R-:W-:Y:S02]  /*0570*/  USHF.L.U32 UR11, UR10, 0xb, URZ ;  /* 0x0000000b0a0b7899 */ /* 0x000fe400080006ff */
[----:B------:R-:W-:Y:S02]  /*0580*/  USHF.L.U32 UR10, UR10, 0x1, URZ ;  /* 0x000000010a0a7899 */ /* 0x000fe400080006ff */
[----:B-1----:R-:W-:Y:S01]  /*0590*/  ULEA UR5, UR5, UR7, 0x18 ;  /* 0x0000000705057291 */ /* 0x002fe2000f8ec0ff */
[----:B------:R-:W1:Y:S11]  /*05a0*/  FENCE.VIEW.ASYNC.S ;  /* 0x00000000000073c6 */ /* 0x000e760000000000 */
[----:B-1----:R1:W2:Y:S01]  /*05b0*/  SYNCS.EXCH.64 URZ, [UR5], UR10 ;  /* 0x0000000a05ff75b2 */ /* 0x0022a20008000100 */
[----:B------:R1:W3:Y:S01]  /*05c0*/  SYNCS.EXCH.64 URZ, [UR5+0x20], UR10 ;  /* 0x0000200a05ff75b2 */ /* 0x0002e20008000100 */
[----:B------:R1:W4:Y:S01]  /*05d0*/  SYNCS.EXCH.64 URZ, [UR5+0x8], UR10 ;  /* 0x0000080a05ff75b2 */ /* 0x0003220008000100 */
[----:B------:R1:W1:Y:S01]  /*05e0*/  SYNCS.EXCH.64 URZ, [UR5+0x28], UR10 ;  /* 0x0000280a05ff75b2 */ /* 0x0002620008000100 */
[----:B------:R1:W1:Y:S01]  /*05f0*/  SYNCS.EXCH.64 URZ, [UR5+0x10], UR10 ;  /* 0x0000100a05ff75b2 */ /* 0x0002620008000100 */
[----:B------:R1:W1:Y:S01]  /*0600*/  SYNCS.EXCH.64 URZ, [UR5+0x30], UR10 ;  /* 0x0000300a05ff75b2 */ /* 0x0002620008000100 */
[----:B------:R1:W1:Y:S01]  /*0610*/  SYNCS.EXCH.64 URZ, [UR5+0x18], UR10 ;  /* 0x0000180a05ff75b2 */ /* 0x0002620008000100 */
[----:B------:R1:W1:Y:S01]  /*0620*/  SYNCS.EXCH.64 URZ, [UR5+0x38], UR10 ;  /* 0x0000380a05ff75b2 */ /* 0x0002620008000100 */
[----:B------:R-:W-:Y:S01]  /*0630*/  NOP ;  /* 0x0000000000007918 */ /* 0x000fe20000000000 */
.L_x_9:
[----:B------:R-:W2:Y:S01]  /*0640*/  SHFL.IDX PT, R2, R69, RZ, 0x1f ;  /* 0x00001fff45027589 */ /* 0x000ea200000e0000 */
[----:B------:R-:W-:Y:S01]  /*0650*/  NOP ;  /* 0x0000000000007918 */ /* 0x000fe20000000000 */
[----:B--2---:R-:W-:-:S13]  /*0660*/  ISETP.NE.AND P0, PT, R2, 0x1, PT ;  /* 0x000000010200780c */ /* 0x004fda0003f05270 */
[----:B------:R-:W-:Y:S05]  /*0670*/  @P0 BRA `(.L_x_10) ;  /* 0x0000000000580947 */ /* 0x000fea0003800000 */
[----:B------:R-:W2:Y:S01]  /*0680*/  S2UR UR7, SR_CgaCtaId ;  /* 0x00000000000779c3 */ /* 0x000ea20000008800 */
[----:B------:R-:W-:Y:S01]  /*0690*/  UMOV UR9, 0x400 ;  /* 0x0000040000097882 */ /* 0x000fe20000000000 */
[----:B-1----:R-:W-:Y:S01]  /*06a0*/  UMOV UR5, 0x20 ;  /* 0x0000002000057882 */ /* 0x002fe20000000000 */
[----:B------:R-:W-:Y:S01]  /*06b0*/  UMOV UR4, 0x80 ;  /* 0x0000008000047882 */ /* 0x000fe20000000000 */
[----:B------:R-:W-:-:S04]  /*06c0*/  UIADD3 UR10, UPT, UPT, -UR5, 0x100000, URZ ;  /* 0x00100000050a7890 */ /* 0x000fc8000fffe1ff */
[----:B------:R-:W-:Y:S02]  /*06d0*/  USHF.L.U32 UR11, UR10, 0xb, URZ ;  /* 0x0000000b0a0b7899 */ /* 0x000fe400080006ff */
[----:B------:R-:W-:Y:S02]  /*06e0*/  USHF.L.U32 UR10, UR10, 0x1, URZ ;  /* 0x000000010a0a7899 */ /* 0x000fe400080006ff */
[----:B------:R-:W-:-:S04]  /*06f0*/  UIADD3 UR4, UPT, UPT, -UR4, 0x100000, URZ ;  /* 0x0010000004047890 */ /* 0x000fc8000fffe1ff */
[----:B------:R-:W-:Y:S02]  /*0700*/  USHF.L.U32 UR5, UR4, 0xb, URZ ;  /* 0x0000000b04057899 */ /* 0x000fe400080006ff */
[----:B------:R-:W-:Y:S01]  /*0710*/  USHF.L.U32 UR4, UR4, 0x1, URZ ;  /* 0x0000000104047899 */ /* 0x000fe200080006ff */
[----:B------:R-:W-:Y:S01]  /*0720*/  ELECT P0, URZ, PT ;  /* 0x0000000000ff782f */ /* 0x000fe20003800000 */
[----:B--2---:R-:W-:Y:S01]  /*0730*/  ULEA UR7, UR7, UR9, 0x18 ;  /* 0x0000000907077291 */ /* 0x004fe2000f8ec0ff */
[----:B------:R-:W1:Y:S11]  /*0740*/  FENCE.VIEW.ASYNC.S ;  /* 0x00000000000073c6 */ /* 0x000e760000000000 */
[----:B-1----:R2:W1:Y:S01]  /*0750*/  SYNCS.EXCH.64 URZ, [UR7+0x40], UR10 ;  /* 0x0000400a07ff75b2 */ /* 0x0024620008000100 */
[----:B------:R2:W1:Y:S01]  /*0760*/  SYNCS.EXCH.64 URZ, [UR7+0x60], UR4 ;  /* 0x0000600407ff75b2 */ /* 0x0004620008000100 */
[----:B------:R2:W1:Y:S01]  /*0770*/  SYNCS.EXCH.64 URZ, [UR7+0x48], UR10 ;  /* 0x0000480a07ff75b2 */ /* 0x0004620008000100 */
[----:B------:R2:W1:Y:S01]  /*0780*/  SYNCS.EXCH.64 URZ, [UR7+0x68], UR4 ;  /* 0x0000680407ff75b2 */ /* 0x0004620008000100 */
[----:B------:R2:W1:Y:S01]  /*0790*/  SYNCS.EXCH.64 URZ, [UR7+0x50], UR10 ;  /* 0x0000500a07ff75b2 */ /* 0x0004620008000100 */
[----:B------:R2:W1:Y:S01]  /*07a0*/  SYNCS.EXCH.64 URZ, [UR7+0x70], UR4 ;  /* 0x0000700407ff75b2 */ /* 0x0004620008000100 */
[----:B------:R2:W1:Y:S01]  /*07b0*/  SYNCS.EXCH.64 URZ, [UR7+0x58], UR10 ;  /* 0x0000580a07ff75b2 */ /* 0x0004620008000100 */
[----:B------:R2:W1:Y:S02]  /*07c0*/  SYNCS.EXCH.64 URZ, [UR7+0x78], UR4 ;  /* 0x0000780407ff75b2 */ /* 0x0004640008000100 */
[----:B--2---:R-:W-:Y:S01]  /*07d0*/  NOP ;  /* 0x0000000000007918 */ /* 0x004fe20000000000 */
.L_x_10:
[----:B------:R-:W2:Y:S01]  /*07e0*/  SHFL.IDX PT, R2, R69, RZ, 0x1f ;  /* 0x00001fff45027589 */ /* 0x000ea200000e0000 */
[----:B------:R-:W-:Y:S01]  /*07f0*/  NOP ;  /* 0x0000000000007918 */ /* 0x000fe20000000000 */
[----:B--2---:R-:W-:-:S13]  /*0800*/  ISETP.NE.AND P0, PT, R2, 0x3, PT ;  /* 0x000000030200780c */ /* 0x004fda0003f05270 */
[----:B------:R-:W-:Y:S05]  /*0810*/  @P0 BRA `(.L_x_11) ;  /* 0x0000000000300947 */ /* 0x000fea0003800000 */
[----:B-1----:R-:W1:Y:S01]  /*0820*/  S2UR UR5, SR_CgaCtaId ;  /* 0x00000000000579c3 */ /* 0x002e620000008800 */
        /* <DEDUP_REMOVED lines=8> */
[----:B-1----:R2:W1:Y:S01]  /*08b0*/  SYNCS.EXCH.64 URZ, [UR5+0x80], UR10 ;  /* 0x0000800a05ff75b2 */ /* 0x0024620008000100 */
[----:B------:R2:W1:Y:S02]  /*08c0*/  SYNCS.EXCH.64 URZ, [UR5+0x88], UR10 ;  /* 0x0000880a05ff75b2 */ /* 0x0004640008000100 */
[----:B--2---:R-:W-:Y:S01]  /*08d0*/  NOP ;  /* 0x0000000000007918 */ /* 0x004fe20000000000 */
.L_x_11:
[----:B------:R-:W2:Y:S01]  /*08e0*/  SHFL.IDX PT, R2, R69, RZ, 0x1f ;  /* 0x00001fff45027589 */ /* 0x000ea200000e0000 */
[----:B------:R-:W-:Y:S01]  /*08f0*/  NOP ;  /* 0x0000000000007918 */ /* 0x000fe20000000000 */
[----:B--2---:R-:W-:-:S13]  /*0900*/  ISETP.NE.AND P0, PT, R2, 0x4, PT ;  /* 0x000000040200780c */ /* 0x004fda0003f05270 */
[----:B------:R-:W-:Y:S05]  /*0910*/  @P0 BRA `(.L_x_12) ;  /* 0x00000000004c0947 */ /* 0x000fea0003800000 */
[----:B-1----:R-:W1:Y:S01]  /*0920*/  S2UR UR5, SR_CgaCtaId ;  /* 0x00000000000579c3 */ /* 0x002e620000008800 */
[----:B------:R-:W-:Y:S01]  /*0930*/  UMOV UR9, 0x100 ;  /* 0x0000010000097882 */ /* 0x000fe20000000000 */
[----:B------:R-:W-:Y:S01]  /*0940*/  UMOV UR7, 0x400 ;  /* 0x0000040000077882 */ /* 0x000fe20000000000 */
[----:B------:R-:W-:Y:S01]  /*0950*/  USEL UR9, UR9, 0xe0, UP2 ;  /* 0x000000e009097887 */ /* 0x000fe20009000000 */
[----:B------:R-:W-:Y:S01]  /*0960*/  UMOV UR4, 0x1 ;  /* 0x0000000100047882 */ /* 0x000fe20000000000 */
[----:B------:R-:W-:Y:S01]  /*0970*/  ELECT P0, URZ, PT ;  /* 0x0000000000ff782f */ /* 0x000fe20003800000 */
[----:B------:R-:W-:-:S04]  /*0980*/  UIADD3 UR10, UPT, UPT, -UR4, 0x100000, URZ ;  /* 0x00100000040a7890 */ /* 0x000fc8000fffe1ff */
[----:B------:R-:W-:Y:S02]  /*0990*/  USHF.L.U32 UR11, UR10, 0xb, URZ ;  /* 0x0000000b0a0b7899 */ /* 0x000fe400080006ff */
[----:B------:R-:W-:Y:S02]  /*09a0*/  USHF.L.U32 UR10, UR10, 0x1, URZ ;  /* 0x000000010a0a7899 */ /* 0x000fe400080006ff */
[----:B------:R-:W-:-:S04]  /*09b0*/  UIADD3 UR12, UPT, UPT, -UR9, 0x100000, URZ ;  /* 0x00100000090c7890 */ /* 0x000fc8000fffe1ff */
[----:B------:R-:W-:Y:S02]  /*09c0*/  USHF.L.U32 UR13, UR12, 0xb, URZ ;  /* 0x0000000b0c0d7899 */ /* 0x000fe400080006ff */
[----:B------:R-:W-:Y:S02]  /*09d0*/  USHF.L.U32 UR12, UR12, 0x1, URZ ;  /* 0x000000010c0c7899 */ /* 0x000fe400080006ff */
[----:B-1----:R-:W-:Y:S01]  /*09e0*/  ULEA UR5, UR5, UR7, 0x18 ;  /* 0x0000000705057291 */ /* 0x002fe2000f8ec0ff */
[----:B------:R-:W1:Y:S11]  /*09f0*/  FENCE.VIEW.ASYNC.S ;  /* 0x00000000000073c6 */ /* 0x000e760000000000 */
[----:B-1----:R2:W1:Y:S01]  /*0a00*/  SYNCS.EXCH.64 URZ, [UR5+0x90], UR10 ;  /* 0x0000900a05ff75b2 */ /* 0x0024620008000100 */
[----:B------:R2:W1:Y:S01]  /*0a10*/  SYNCS.EXCH.64 URZ, [UR5+0xa0], UR12 ;  /* 0x0000a00c05ff75b2 */ /* 0x0004620008000100 */
[----:B------:R2:W1:Y:S01]  /*0a20*/  SYNCS.EXCH.64 URZ, [UR5+0x98], UR10 ;  /* 0x0000980a05ff75b2 */ /* 0x0004620008000100 */
[----:B------:R2:W1:Y:S02]  /*0a30*/  SYNCS.EXCH.64 URZ, [UR5+0xa8], UR12 ;  /* 0x0000a80c05ff75b2 */ /* 0x0004640008000100 */
[----:B--2---:R-:W-:Y:S01]  /*0a40*/  NOP ;  /* 0x0000000000007918 */ /* 0x004fe20000000000 */
.L_x_12:
        /* <DEDUP_REMOVED lines=26> */
.L_x_13:
        /* <DEDUP_REMOVED lines=18> */
.L_x_14:
[----:B-1----:R-:W1:Y:S01]  /*0d10*/  S2UR UR5, SR_CTAID.X ;  /* 0x00000000000579c3 */ /* 0x002e620000002500 */
[----:B------:R-:W-:-:S05]  /*0d20*/  CS2R.32 R63, SR_CgaSize ;  /* 0x00000000003f7805 */ /* 0x000fca0000008a00 */
[----:B------:R-:W-:-:S05]  /*0d30*/  IMAD R63, R63, -0xa0, RZ ;  /* 0xffffff603f3f7824 */ /* 0x000fca00078e02ff */
[----:B------:R-:W-:-:S14]  /*0d40*/  R2UR UR9, R63 ;  /* 0x000000003f0972ca */ /* 0x000fdc00000e0000 */
[----:B------:R-:W2:Y:S01]  /*0d50*/  LDCU UR9, c[0x0][UR9+0x2b0] ;  /* 0x00005600090977ac */ /* 0x000ea20008000800 */
[----:B------:R-:W-:Y:S01]  /*0d60*/  NOP ;  /* 0x0000000000007918 */ /* 0x000fe20000000000 */
[----:B------:R-:W-:-:S05]  /*0d70*/  CS2R.32 R63, SR_CgaSize ;  /* 0x00000000003f7805 */ /* 0x000fca0000008a00 */
[----:B------:R-:W-:-:S05]  /*0d80*/  IMAD R63, R63, -0xa0, RZ ;  /* 0xffffff603f3f7824 */ /* 0x000fca00078e02ff */
[----:B------:R-:W-:-:S14]  /*0d90*/  R2UR UR7, R63 ;  /* 0x000000003f0772ca */ /* 0x000fdc00000e0000 */
[----:B------:R-:W3:Y:S01]  /*0da0*/  LDCU UR7, c[0x0][UR7+0x2b4] ;  /* 0x00005680070777ac */ /* 0x000ee20008000800 */
[----:B------:R-:W4:Y:S08]  /*0db0*/  S2UR UR4, SR_CTAID.Y ;  /* 0x00000000000479c3 */ /* 0x000f300000002600 */
[----:B------:R-:W3:Y:S01]  /*0dc0*/  LDC R10, c[0x0][0xb24] ;  /* 0x0002c900ff0a7b82 */ /* 0x000ee20000000800 */
[----:B-1----:R-:W-:-:S02]  /*0dd0*/  I2FP.F32.U32 R63, UR5 ;  /* 0x00000005003f7c45 */ /* 0x002fc40008201000 */
[----:B------:R-:W-:-:S05]  /*0de0*/  CS2R.32 R3, SR_CgaSize ;  /* 0x0000000000037805 */ /* 0x000fca0000008a00 */
[----:B------:R-:W-:-:S06]  /*0df0*/  IMAD R3, R3, -0xa0, RZ ;  /* 0xffffff6003037824 */ /* 0x000fcc00078e02ff */
[----:B------:R-:W1:Y:S01]  /*0e00*/  LDC R3, c[0x0][R3+0x2a0] ;  /* 0x0000a80003037b82 */ /* 0x000e620000000800 */
[----:B------:R-:W-:Y:S01]  /*0e10*/  MOV R15, UR5 ;  /* 0x00000005000f7c02 */ /* 0x000fe20008000f00 */
[----:B--2---:R-:W-:Y:S01]  /*0e20*/  FMUL R63, R63, UR9 ;  /* 0x000000093f3f7c20 */ /* 0x004fe20008400000 */
[----:B----4-:R-:W-:Y:S02]  /*0e30*/  I2FP.F32.U32 R62, UR4 ;  /* 0x00000004003e7c45 */ /* 0x010fe40008201000 */
[----:B------:R-:W-:-:S05]  /*0e40*/  CS2R.32 R2, SR_CgaSize ;  /* 0x0000000000027805 */ /* 0x000fca0000008a00 */
[----:B------:R-:W-:-:S06]  /*0e50*/  IMAD R2, R2, -0xa0, RZ ;  /* 0xffffff6002027824 */ /* 0x000fcc00078e02ff */
[----:B------:R-:W2:Y:S01]  /*0e60*/  LDC R2, c[0x0][R2+0x2a4] ;  /* 0x0000a90002027b82 */ /* 0x000ea20000000800 */
[----:B------:R-:W-:Y:S01]  /*0e70*/  MOV R14, UR4 ;  /* 0x00000004000e7c02 */ /* 0x000fe20008000f00 */
[----:B------:R-:W4:Y:S01]  /*0e80*/  F2I.U32.TRUNC.NTZ R63, R63 ;  /* 0x0000003f003f7305 */ /* 0x000f22000020f000 */
[----:B---3--:R-:W-:-:S05]  /*0e90*/  FMUL R62, R62, UR7 ;  /* 0x000000073e3e7c20 */ /* 0x008fca0008400000 */
[----:B------:R-:W-:Y:S01]  /*0ea0*/  BAR.SYNC.DEFER_BLOCKING 0x0 ;  /* 0x0000000000007b1d */ /* 0x000fe20000010000 */
[----:B------:R-:W-:-:S05]  /*0eb0*/  ISETP.GE.AND P0, PT, R10, 0x1, PT ;  /* 0x000000010a00780c */ /* 0x000fca0003f06270 */
[----:B------:R-:W3:Y:S02]  /*0ec0*/  F2I.U32.TRUNC.NTZ R62, R62 ;  /* 0x0000003e003e7305 */ /* 0x000ee4000020f000 */
[----:B------:R-:W2:Y:S01]  /*0ed0*/  S2UR UR36, SR_CTAID.Z ;  /* 0x00000000002479c3 */ /* 0x000ea20000002700 */
[----:B----4-:R-:W-:-:S05]  /*0ee0*/  IADD3 R63, PT, PT, -R63, RZ, RZ ;  /* 0x000000ff3f3f7210 */ /* 0x010fca0007ffe1ff */
[----:B-1----:R-:W-:Y:S01]  /*0ef0*/  IMAD R63, R3, R63, UR5 ;  /* 0x00000005033f7e24 */ /* 0x002fe2000f8e023f */
[----:B---3--:R-:W-:-:S05]  /*0f00*/  IADD3 R62, PT, PT, -R62, RZ, RZ ;  /* 0x000000ff3e3e7210 */ /* 0x008fca0007ffe1ff */
[----:B--2---:R-:W-:Y:S01]  /*0f10*/  IMAD R62, R2, R62, UR4 ;  /* 0x00000004023e7e24 */ /* 0x004fe2000f8e023e */
[----:B------:R-:W-:Y:S06]  /*0f20*/  @!P0 BRA `(.L_x_15) ;  /* 0x0000000000b88947 */ /* 0x000fec0003800000 */
[----:B------:R-:W1:Y:S01]  /*0f30*/  LDC.64 R4, c[0x0][0xb18] ;  /* 0x0002c600ff047b82 */ /* 0x000e620000000a00 */
[----:B------:R-:W-:-:S07]  /*0f40*/  ISETP.NE.AND P0, PT, R10, 0x1, PT ;  /* 0x000000010a00780c */ /* 0x000fce0003f05270 */
[----:B------:R-:W2:Y:S08]  /*0f50*/  LDC R9, c[0x0][0xb0c] ;  /* 0x0002c300ff097b82 */ /* 0x000eb00000000800 */
[----:B------:R-:W3:Y:S08]  /*0f60*/  LDC R12, c[0x0][0x370] ;  /* 0x0000dc00ff0c7b82 */ /* 0x000ef00000000800 */
[----:B------:R-:W4:Y:S01]  /*0f70*/  LDC R11, c[0x0][0x374] ;  /* 0x0000dd00ff0b7b82 */ /* 0x000f220000000800 */
[----:B-1----:R-:W-:-:S07]  /*0f80*/  ISETP.NE.AND P1, PT, R4, 0x1, PT ;  /* 0x000000010400780c */ /* 0x002fce0003f25270 */
[----:B------:R-:W3:Y:S01]  /*0f90*/  LDC.64 R6, c[0x0][0xb10] ;  /* 0x0002c400ff067b82 */ /* 0x000ee20000000a00 */
[----:B--2---:R-:W-:-:S07]  /*0fa0*/  ISETP.NE.AND P2, PT, R9, 0x1, PT ;  /* 0x000000010900780c */ /* 0x004fce0003f45270 */
[----:B------:R-:W1:Y:S08]  /*0fb0*/  LDC R8, c[0x0][0xb20] ;  /* 0x0002c800ff087b82 */ /* 0x000e700000000800 */
[----:B------:R-:W2:Y:S01]  /*0fc0*/  LDC.64 R2, c[0x0][0xb28] ;  /* 0x0002ca00ff027b82 */ /* 0x000ea20000000a00 */
[----:B----4-:R-:W-:-:S04]  /*0fd0*/  IMAD.HI.U32 R13, R11, R5, RZ ;  /* 0x000000050b0d7227 */ /* 0x010fc800078e00ff */
[----:B------:R-:W-:-:S04]  /*0fe0*/  IMAD.HI.U32 R5, R14, R5, RZ ;  /* 0x000000050e057227 */ /* 0x000fc800078e00ff */
[----:B---3--:R-:W-:-:S05]  /*0ff0*/  IMAD.HI.U32 R16, R12, R6, RZ ;  /* 0x000000060c107227 */ /* 0x008fca00078e00ff */
[-C--:B------:R-:W-:Y:S01]  /*1000*/  @P2 SHF.R.U32.HI R12, RZ, R7.reuse, R16 ;  /* 0x00000007ff0c2219 */ /* 0x080fe20000011610 */
[----:B------:R-:W-:Y:S01]  /*1010*/  IMAD.HI.U32 R16, R15, R6, RZ ;  /* 0x000000060f107227 */ /* 0x000fe200078e00ff */
[-C--:B-1----:R-:W-:Y:S02]  /*1020*/  @P1 SHF.R.U32.HI R11, RZ, R8.reuse, R13 ;  /* 0x00000008ff0b1219 */ /* 0x082fe4000001160d */
[----:B------:R-:W-:Y:S02]  /*1030*/  SHF.R.U32.HI R5, RZ, R8, R5 ;  /* 0x00000008ff057219 */ /* 0x000fe40000011605 */
[----:B------:R-:W-:Y:S02]  /*1040*/  SHF.R.U32.HI R16, RZ, R7, R16 ;  /* 0x00000007ff107219 */ /* 0x000fe40000011610 */
[----:B------:R-:W-:Y:S01]  /*1050*/  SEL R5, R14, R5, !P1 ;  /* 0x000000050e057207 */ /* 0x000fe20004800000 */
[----:B--2---:R-:W-:Y:S01]  /*1060*/  IMAD.HI.U32 R13, R11, R2, RZ ;  /* 0x000000020b0d7227 */ /* 0x004fe200078e00ff */
[----:B------:R-:W-:-:S03]  /*1070*/  SEL R16, R15, R16, !P2 ;  /* 0x000000100f107207 */ /* 0x000fc60005000000 */
[----:B------:R-:W-:Y:S01]  /*1080*/  IMAD.HI.U32 R6, R12, R2, RZ ;  /* 0x000000020c067227 */ /* 0x000fe200078e00ff */
[----:B------:R-:W-:-:S04]  /*1090*/  @P0 SHF.R.U32.HI R11, RZ, R3, R13 ;  /* 0x00000003ff0b0219 */ /* 0x000fc8000001160d */
[----:B------:R-:W-:Y:S01]  /*10a0*/  @P0 SHF.R.U32.HI R12, RZ, R3, R6 ;  /* 0x00000003ff0c0219 */ /* 0x000fe20000011606 */
[----:B------:R-:W-:-:S04]  /*10b0*/  IMAD R11, R11, R10, RZ ;  /* 0x0000000a0b0b7224 */ /* 0x000fc800078e02ff */
[----:B------:R-:W-:Y:S01]  /*10c0*/  IMAD R6, R12, R10, RZ ;  /* 0x0000000a0c067224 */ /* 0x000fe200078e02ff */
[----:B------:R-:W-:-:S04]  /*10d0*/  ISETP.GE.AND P1, PT, R5, R11, PT ;  /* 0x0000000b0500720c */ /* 0x000fc80003f26270 */
[----:B------:R-:W-:Y:S01]  /*10e0*/  ISETP.GE.OR P1, PT, R16, R6, P1 ;  /* 0x000000061000720c */ /* 0x000fe20000f26670 */
[----:B------:R-:W-:-:S05]  /*10f0*/  IMAD.HI.U32 R6, R5, R2, RZ ;  /* 0x0000000205067227 */ /* 0x000fca00078e00ff */
[----:B------:R-:W-:-:S04]  /*1100*/  SHF.R.U32.HI R6, RZ, R3, R6 ;  /* 0x00000003ff067219 */ /* 0x000fc80000011606 */
[----:B------:R-:W-:-:S03]  /*1110*/  SEL R6, R5, R6, !P0 ;  /* 0x0000000605067207 */ /* 0x000fc60004000000 */
[----:B------:R-:W-:Y:S01]  /*1120*/  @!P1 IMAD.HI.U32 R7, R16, R2, RZ ;  /* 0x0000000210079227 */ /* 0x000fe200078e00ff */
[----:B------:R-:W-:-:S04]  /*1130*/  IADD3 R2, PT, PT, -R6, RZ, RZ ;  /* 0x000000ff06027210 */ /* 0x000fc80007ffe1ff */
[----:B------:R-:W-:Y:S01]  /*1140*/  @!P1 SHF.R.U32.HI R3, RZ, R3, R7 ;  /* 0x00000003ff039219 */ /* 0x000fe20000011607 */
[----:B------:R-:W-:Y:S01]  /*1150*/  IMAD R2, R10, R2, R5 ;  /* 0x000000020a027224 */ /* 0x000fe200078e0205 */
[----:B------:R-:W-:Y:S02]  /*1160*/  IADD3 R7, PT, PT, -R5, RZ, RZ ;  /* 0x000000ff05077210 */ /* 0x000fe40007ffe1ff */
[----:B------:R-:W-:-:S03]  /*1170*/  @!P1 SEL R3, R16, R3, !P0 ;  /* 0x0000000310039207 */ /* 0x000fc60004000000 */
[----:B------:R-:W-:Y:S02]  /*1180*/  IMAD R7, R4, R7, R14 ;  /* 0x0000000704077224 */ /* 0x000fe400078e020e */
[--C-:B------:R-:W-:Y:S02]  /*1190*/  @!P1 IMAD.IADD R6, R6, 0x1, -R3.reuse ;  /* 0x0000000106069824 */ /* 0x100fe400078e0a03 */
[----:B------:R-:W-:Y:S01]  /*11a0*/  @!P1 IMAD R3, R2, R12, R3 ;  /* 0x0000000c02039224 */ /* 0x000fe200078e0203 */
[----:B------:R-:W-:Y:S01]  /*11b0*/  IADD3 R2, PT, PT, -R16, RZ, RZ ;  /* 0x000000ff10027210 */ /* 0x000fe20007ffe1ff */
[----:B------:R-:W-:Y:S02]  /*11c0*/  @!P1 IMAD R5, R6, R10, R16 ;  /* 0x0000000a06059224 */ /* 0x000fe400078e0210 */
[----:B------:R-:W-:Y:S02]  /*11d0*/  @!P1 IMAD.MOV.U32 R16, RZ, RZ, R3 ;  /* 0x000000ffff109224 */ /* 0x000fe400078e0003 */
[----:B------:R-:W-:-:S02]  /*11e0*/  IMAD R2, R9, R2, R15 ;  /* 0x0000000209027224 */ /* 0x000fc400078e020f */
[----:B------:R-:W-:Y:S02]  /*11f0*/  IMAD R14, R5, R4, R7 ;  /* 0x00000004050e7224 */ /* 0x000fe400078e0207 */
[----:B------:R-:W-:Y:S02]  /*1200*/  IMAD R15, R16, R9, R2 ;  /* 0x00000009100f7224 */ /* 0x000fe400078e0202 */
.L_x_15:
[----:B------:R-:W1:Y:S01]  /*1210*/  LDCU UR4, c[0x0][0xb30] ;  /* 0x00016600ff0477ac */ /* 0x000e620008000800 */
[----:B------:R-:W2:Y:S08]  /*1220*/  S2UR UR37, SR_CgaCtaId ;  /* 0x00000000002579c3 */ /* 0x000eb00000008800 */
[----:B------:R-:W3:Y:S01]  /*1230*/  LDC R26, c[0x0][0xb24] ;  /* 0x0002c900ff1a7b82 */ /* 0x000ee20000000800 */
[----:B-1----:R-:W-:-:S09]  /*1240*/  UISETP.NE.AND UP1, UPT, UR4, 0x1, UPT ;  /* 0x000000010400788c */ /* 0x002fd2000bf25270 */
[----:B--2---:R-:W-:Y:S05]  /*1250*/  BRA.U UP1, `(.L_x_16) ;  /* 0x0000000101407547 */ /* 0x004fea000b800000 */
[----:B------:R-:W1:Y:S08]  /*1260*/  LDC.64 R4, c[0x0][0xb10] ;  /* 0x0002c400ff047b82 */ /* 0x000e700000000a00 */
[----:B------:R-:W2:Y:S08]  /*1270*/  LDC.64 R2, c[0x0][0xb18] ;  /* 0x0002c600ff027b82 */ /* 0x000eb00000000a00 */
[----:B------:R-:W4:Y:S08]  /*1280*/  LDC R6, c[0x0][0xb20] ;  /* 0x0002c800ff067b82 */ /* 0x000f300000000800 */
[----:B------:R-:W3:Y:S01]  /*1290*/  LDC R7, c[0x0][0xb0c] ;  /* 0x0002c300ff077b82 */ /* 0x000ee20000000800 */
[----:B-1----:R-:W-:-:S05]  /*12a0*/  IMAD.HI.U32 R4, R15, R4, RZ ;  /* 0x000000040f047227 */ /* 0x002fca00078e00ff */
[----:B------:R-:W-:Y:S01]  /*12b0*/  SHF.R.U32.HI R4, RZ, R5, R4 ;  /* 0x00000005ff047219 */ /* 0x000fe20000011604 */
[----:B--2---:R-:W-:Y:S01]  /*12c0*/  IMAD.HI.U32 R3, R14, R3, RZ ;  /* 0x000000030e037227 */ /* 0x004fe200078e00ff */
[----:B------:R-:W-:-:S04]  /*12d0*/  ISETP.NE.AND P0, PT, R2, 0x1, PT ;  /* 0x000000010200780c */ /* 0x000fc80003f05270 */
[----:B----4-:R-:W-:-:S04]  /*12e0*/  SHF.R.U32.HI R3, RZ, R6, R3 ;  /* 0x00000006ff037219 */ /* 0x010fc80000011603 */
[----:B------:R-:W-:Y:S02]  /*12f0*/  SEL R3, R14, R3, !P0 ;  /* 0x000000030e037207 */ /* 0x000fe40004000000 */
[----:B---3--:R-:W-:-:S04]  /*1300*/  ISETP.NE.AND P1, PT, R7, 0x1, PT ;  /* 0x000000010700780c */ /* 0x008fc80003f25270 */
[----:B------:R-:W-:-:S05]  /*1310*/  SEL R4, R15, R4, !P1 ;  /* 0x000000040f047207 */ /* 0x000fca0004800000 */
[----:B------:R-:W-:Y:S02]  /*1320*/  IMAD.IADD R5, R3, 0x1, -R4 ;  /* 0x0000000103057824 */ /* 0x000fe400078e0a04 */
[----:B------:R-:W-:Y:S02]  /*1330*/  IMAD.IADD R3, R4, 0x1, -R3 ;  /* 0x0000000104037824 */ /* 0x000fe400078e0a03 */
[----:B------:R-:W-:Y:S02]  /*1340*/  IMAD R15, R5, R7, R15 ;  /* 0x00000007050f7224 */ /* 0x000fe400078e020f */
[----:B------:R-:W-:-:S07]  /*1350*/  IMAD R14, R3, R2, R14 ;  /* 0x00000002030e7224 */ /* 0x000fce00078e020e */
.L_x_16:
[----:B------:R-:W-:Y:S01]  /*1360*/  BAR.SYNC.DEFER_BLOCKING 0x0 ;  /* 0x0000000000007b1d */ /* 0x000fe20000010000 */
[----:B------:R-:W-:Y:S01]  /*1370*/  UISETP.NE.AND UP1, UPT, UR8, 0x2, UPT ;  /* 0x000000020800788c */ /* 0x000fe2000bf25270 */
[----:B------:R-:W-:Y:S02]  /*1380*/  ISETP.NE.OR P5, PT, R0, 0x2, !P5 ;  /* 0x000000020000780c */ /* 0x000fe40006fa5670 */
[----:B------:R-:W-:-:S06]  /*1390*/  LOP3.LUT R2, R76, 0x1f, RZ, 0xc0, !PT ;  /* 0x0000001f4c027812 */ /* 0x000fcc00078ec0ff */
[----:B------:R-:W-:Y:S05]  /*13a0*/  BRA.U UP1, `(.L_x_17) ;  /* 0x00000011018c7547 */ /* 0x000fea000b800000 */
[----:B------:R-:W1:Y:S01]  /*13b0*/  LDCU UR13, c[0x0][0x38c] ;  /* 0x00007180ff0d77ac */ /* 0x000e620008000800 */
[----:B------:R-:W2:Y:S01]  /*13c0*/  LDC R8, c[0x0][0x370] ;  /* 0x0000dc00ff087b82 */ /* 0x000ea20000000800 */
[----:B------:R-:W-:Y:S01]  /*13d0*/  PLOP3.LUT P1, PT, PT, PT, UP2, 0x80, 0x8 ;  /* 0x000000000008781c */ /* 0x000fe20003f2f028 */
[----:B------:R-:W-:Y:S01]  /*13e0*/  IMAD.MOV.U32 R17, RZ, RZ, 0x1 ;  /* 0x00000001ff117424 */ /* 0x000fe200078e00ff */
[----:B------:R-:W-:Y:S01]  /*13f0*/  ISETP.EQ.OR P4, PT, R2, RZ, P5 ;  /* 0x000000ff0200720c */ /* 0x000fe20002f82670 */
[----:B------:R-:W-:Y:S01]  /*1400*/  IMAD.MOV.U32 R16, RZ, RZ, RZ ;  /* 0x000000ffff107224 */ /* 0x000fe200078e00ff */
[----:B------:R-:W-:Y:S02]  /*1410*/  PLOP3.LUT P1, PT, P1, PT, PT, 0x8, 0x80 ;  /* 0x000000000080781c */ /* 0x000fe40000f2e170 */
[----:B------:R-:W-:Y:S01]  /*1420*/  CS2R R12, SRZ ;  /* 0x00000000000c7805 */ /* 0x000fe2000001ff00 */
[----:B------:R-:W-:Y:S01]  /*1430*/  IMAD.MOV.U32 R11, RZ, RZ, 0x1 ;  /* 0x00000001ff0b7424 */ /* 0x000fe200078e00ff */
[----:B------:R-:W4:Y:S01]  /*1440*/  LDC R0, c[0x0][0x374] ;  /* 0x0000dd00ff007b82 */ /* 0x000f220000000800 */
[----:B------:R-:W2:Y:S01]  /*1450*/  LDCU.64 UR22, c[0x0][0x348] ;  /* 0x00006900ff1677ac */ /* 0x000ea20008000a00 */
[----:B------:R-:W-:Y:S01]  /*1460*/  UMOV UR6, URZ ;  /* 0x000000ff00067c82 */ /* 0x000fe20008000000 */
[----:B-1----:R-:W-:-:S04]  /*1470*/  UIADD3 UR5, UPT, UPT, UR13, 0x1f, URZ ;  /* 0x0000001f0d057890 */ /* 0x002fc8000fffe0ff */
[----:B------:R-:W-:-:S04]  /*1480*/  USHF.R.S32.HI UR4, URZ, 0x1f, UR5 ;  /* 0x0000001fff047899 */ /* 0x000fc80008011405 */
[----:B------:R-:W-:-:S04]  /*1490*/  ULEA.HI UR4, UR4, UR5, URZ, 0x5 ;  /* 0x0000000504047291 */ /* 0x000fc8000f8f28ff */
[----:B------:R-:W-:Y:S02]  /*14a0*/  USHF.R.S32.HI UR15, URZ, 0x5, UR4 ;  /* 0x00000005ff0f7899 */ /* 0x000fe40008011404 */
[----:B------:R-:W-:Y:S02]  /*14b0*/  UIADD3 UR4, UPT, UPT, UR13, -0x1, URZ ;  /* 0xffffffff0d047890 */ /* 0x000fe4000fffe0ff */
[----:B------:R-:W-:Y:S02]  /*14c0*/  UISETP.LT.U32.AND UP0, UPT, UR15, 0x4, UPT ;  /* 0x000000040f00788c */ /* 0x000fe4000bf01070 */
[----:B------:R-:W-:Y:S02]  /*14d0*/  UISETP.GE.U32.AND UP1, UPT, UR4, -0x3f, UPT ;  /* 0xffffffc10400788c */ /* 0x000fe4000bf26070 */
[----:B------:R-:W-:Y:S02]  /*14e0*/  USEL UR14, UR15, 0x4, UP0 ;  /* 0x000000040f0e7887 */ /* 0x000fe40008000000 */
[----:B------:R-:W-:-:S02]  /*14f0*/  UIADD3 UR13, UPT, UPT, UR13, 0x3e, URZ ;  /* 0x0000003e0d0d7890 */ /* 0x000fc4000fffe0ff */
[----:B------:R-:W-:Y:S02]  /*1500*/  UIADD3 UR5, UPT, UPT, UR14, -0x1, URZ ;  /* 0xffffffff0e057890 */ /* 0x000fe4000fffe0ff */
[----:B------:R-:W-:-:S03]  /*1510*/  UIADD3 UR7, UPT, UPT, UR15, -UR14, URZ ;  /* 0x8000000e0f077290 */ /* 0x000fc6000fffe0ff */
[----:B------:R-:W-:-:S04]  /*1520*/  @UP1 UIADD3 UR5, UPT, UPT, UR14, URZ, URZ ;  /* 0x000000ff0e051290 */ /* 0x000fc8000fffe0ff */
[----:B--2---:R-:W-:-:S12]  /*1530*/  UIADD3 UR5, UPT, UPT, UR5, 0x1, URZ ;  /* 0x0000000105057890 */ /* 0x004fd8000fffe0ff */
.L_x_35:
[----:B------:R-:W-:Y:S01]  /*1540*/  UISETP.NE.AND UP0, UPT, UR37, URZ, UPT ;  /* 0x000000ff2500728c */ /* 0x000fe2000bf05270 */
[----:B------:R-:W1:Y:S08]  /*1550*/  S2UR UR37, SR_CgaCtaId ;  /* 0x00000000002579c3 */ /* 0x000e700000008800 */
[----:B------:R-:W-:Y:S05]  /*1560*/  BRA.U UP0, `(.L_x_18) ;  /* 0x0000000100347547 */ /* 0x000fea000b800000 */
[----:B------:R-:W2:Y:S01]  /*1570*/  S2R R2, SR_CgaCtaId ;  /* 0x0000000000027919 */ /* 0x000ea20000008800 */
[----:B------:R-:W-:-:S04]  /*1580*/  MOV R3, 0x400 ;  /* 0x0000040000037802 */ /* 0x000fc80000000f00 */
[----:B--2---:R-:W-:Y:S02]  /*1590*/  LEA R2, R2, R3, 0x18 ;  /* 0x0000000302027211 */ /* 0x004fe400078ec0ff */
[----:B------:R-:W-:-:S03]  /*15a0*/  SHF.L.U32 R3, R11, 0x1f, RZ ;  /* 0x0000001f0b037819 */ /* 0x000fc600000006ff */
[----:B------:R-:W-:-:S04]  /*15b0*/  IMAD R2, R12, 0x8, R2 ;  /* 0x000000080c027824 */ /* 0x000fc800078e0202 */
[----:B------:R-:W2:Y:S02]  /*15c0*/  SYNCS.PHASECHK.TRANS64.TRYWAIT P0, [R2+URZ+0x100], R3 ;  /* 0x00010003020075a7 */ /* 0x000ea400080011ff */
[----:B--2---:R-:W-:Y:S05]  /*15d0*/  @!P0 BRA `(.L_x_19) ;  /* 0x0000008800708947 */ /* 0x004fea0003800000 */
.L_x_167:
[----:B------:R-:W-:Y:S01]  /*15e0*/  VIADD R12, R12, 0x1 ;  /* 0x000000010c0c7836 */ /* 0x000fe20000000000 */
[----:B------:R2:W-:Y:S04]  /*15f0*/  SYNCS.ARRIVE.TRANS64.A1T0 RZ, [R2+URZ+0xf0], RZ ;  /* 0x0000f0ff02ff79a7 */ /* 0x0005e800081000ff */
[----:B------:R-:W-:-:S04]  /*1600*/  ISETP.NE.AND P0, PT, R12, 0x2, PT ;  /* 0x000000020c00780c */ /* 0x000fc80003f05270 */
[----:B------:R-:W-:Y:S02]  /*1610*/  SEL R12, R12, RZ, P0 ;  /* 0x000000ff0c0c7207 */ /* 0x000fe40000000000 */
[----:B--2---:R-:W-:-:S04]  /*1620*/  SEL R2, RZ, 0x1, P0 ;  /* 0x00000001ff027807 */ /* 0x004fc80000000000 */
[----:B------:R-:W-:-:S07]  /*1630*/  LOP3.LUT R11, R11, R2, RZ, 0x3c, !PT ;  /* 0x000000020b0b7212 */ /* 0x000fce00078e3cff */
.L_x_18:
[----:B------:R-:W-:Y:S01]  /*1640*/  UMOV UR4, 0x400 ;  /* 0x0000040000047882 */ /* 0x000fe20000000000 */
[----:B------:R-:W-:Y:S01]  /*1650*/  SHF.L.U32 R2, R17, 0x1f, RZ ;  /* 0x0000001f11027819 */ /* 0x000fe200000006ff */
[----:B-1----:R-:W-:Y:S01]  /*1660*/  ULEA UR4, UR37, UR4, 0x18 ;  /* 0x0000000425047291 */ /* 0x002fe2000f8ec0ff */
[----:B------:R-:W-:Y:S01]  /*1670*/  R2UR UR34, R15 ;  /* 0x000000000f2272ca */ /* 0x000fe200000e0000 */
[----:B------:R-:W-:Y:S01]  /*1680*/  UISETP.GE.U32.AND UP0, UPT, UR13, 0x3f, UPT ;  /* 0x0000003f0d00788c */ /* 0x000fe2000bf06070 */
[----:B------:R-:W-:Y:S01]  /*1690*/  R2UR UR11, R14 ;  /* 0x000000000e0b72ca */ /* 0x000fe200000e0000 */
[----:B------:R-:W-:Y:S01]  /*16a0*/  ULEA UR8, UR6, UR4, 0x3 ;  /* 0x0000000406087291 */ /* 0x000fe2000f8e18ff */
[----:B------:R-:W-:-:S08]  /*16b0*/  UMOV UR21, URZ ;  /* 0x000000ff00157c82 */ /* 0x000fd00008000000 */
[----:B------:R1:W2:Y:S01]  /*16c0*/  SYNCS.PHASECHK.TRANS64.TRYWAIT P0, [UR8+0x20], R2 ;  /* 0x00002002ff0075a7 */ /* 0x0002a20008001108 */
[----:B------:R-:W-:Y:S02]  /*16d0*/  USHF.L.U32 UR34, UR34, 0x6, URZ ;  /* 0x0000000622227899 */ /* 0x000fe400080006ff */
[----:B------:R-:W-:Y:S01]  /*16e0*/  USHF.L.U32 UR11, UR11, 0x8, URZ ;  /* 0x000000080b0b7899 */ /* 0x000fe200080006ff */
[----:B------:R-:W-:Y:S11]  /*16f0*/  BRA.U !UP0, `(.L_x_20) ;  /* 0x0000000108c07547 */ /* 0x000ff6000b800000 */
[----:B------:R-:W-:Y:S01]  /*1700*/  UIADD3 UR18, UPT, UPT, UR34, 0x20, URZ ;  /* 0x0000002022127890 */ /* 0x000fe2000fffe0ff */
[----:B------:R-:W-:Y:S01]  /*1710*/  UMOV UR24, URZ ;  /* 0x000000ff00187c82 */ /* 0x000fe20008000000 */
[----:B------:R-:W-:-:S10]  /*1720*/  UMOV UR25, UR6 ;  /* 0x0000000600197c82 */ /* 0x000fd40008000000 */
.L_x_25:
[----:B-1----:R-:W-:Y:S01]  /*1730*/  ULEA UR33, UR25, UR4, 0x3 ;  /* 0x0000000419217291 */ /* 0x002fe2000f8e18ff */
[----:B--2---:R-:W-:Y:S01]  /*1740*/  @!P5 MOV R3, 0xa000 ;  /* 0x0000a0000003d802 */ /* 0x004fe20000000f00 */
[----:B--2---:R-:W-:Y:S10]  /*1750*/  @P0 BRA `(.L_x_21) ;  /* 0x00000000000c0947 */ /* 0x004ff40003800000 */
[----:B------:R-:W-:-:S04]  /*1760*/  SHF.L.U32 R4, R17, 0x1f, RZ ;  /* 0x0000001f11047819 */ /* 0x000fc800000006ff */
[----:B------:R-:W2:Y:S02]  /*1770*/  SYNCS.PHASECHK.TRANS64.TRYWAIT P0, [UR33+0x20], R4 ;  /* 0x00002004ff0075a7 */ /* 0x000ea40008001121 */
[----:B--2---:R-:W-:Y:S05]  /*1780*/  @!P0 BRA `(.L_x_22) ;  /* 0x0000008800188947 */ /* 0x004fea0003800000 */
.L_x_21:
[----:B------:R2:W-:Y:S01]  /*1790*/  @!P5 SYNCS.ARRIVE.TRANS64 RZ, [UR33], R3 ;  /* 0x00000003ffffd9a7 */ /* 0x0005e20008000021 */
[----:B------:R-:W-:Y:S04]  /*17a0*/  BSSY.RECONVERGENT B0, `(.L_x_23) ;  /* 0x0000003000007945 */ /* 0x000fe80003800200 */
[----:B------:R-:W-:Y:S05]  /*17b0*/  @P4 BRA `(.L_x_24) ;  /* 0x0000000000044947 */ /* 0x000fea0003800000 */
[----:B------:R-:W-:Y:S05]  /*17c0*/  BPT.TRAP 0x1 ;  /* 0x000000040000795c */ /* 0x000fea0000300000 */
.L_x_24:
[----:B------:R-:W-:Y:S05]  /*17d0*/  BSYNC.RECONVERGENT B0 ;  /* 0x0000000000007941 */ /* 0x000fea0003800200 */
.L_x_23:
[----:B------:R-:W-:Y:S02]  /*17e0*/  UIADD3 UR6, UPT, UPT, UR25, 0x1, URZ ;  /* 0x0000000119067890 */ /* 0x000fe4000fffe0ff */
[----:B------:R-:W-:Y:S02]  /*17f0*/  ULEA UR16, UR25, UR4, 0xd ;  /* 0x0000000419107291 */ /* 0x000fe4000f8e68ff */
[----:B------:R-:W-:Y:S02]  /*1800*/  UISETP.NE.AND UP0, UPT, UR6, 0x4, UPT ;  /* 0x000000040600788c */ /* 0x000fe4000bf05270 */
[----:B------:R-:W-:Y:S02]  /*1810*/  UIADD3 UR30, UP1, UPT, UR22, 0x80, URZ ;  /* 0x00000080161e7890 */ /* 0x000fe4000ff3e0ff */
[----:B------:R-:W-:Y:S02]  /*1820*/  USEL UR9, URZ, 0x1, UP0 ;  /* 0x00000001ff097887 */ /* 0x000fe40008000000 */
[----:B------:R-:W-:-:S02]  /*1830*/  USEL UR6, UR6, URZ, UP0 ;  /* 0x000000ff06067287 */ /* 0x000fc40008000000 */
[----:B------:R-:W-:Y:S02]  /*1840*/  UIADD3 UR28, UP0, UPT, UR22, 0x180, URZ ;  /* 0x00000180161c7890 */ /* 0x000fe4000ff1e0ff */
[----:B------:R-:W-:Y:S01]  /*1850*/  ULEA UR8, UR6, UR4, 0x3 ;  /* 0x0000000406087291 */ /* 0x000fe2000f8e18ff */
[----:B------:R-:W-:Y:S01]  /*1860*/  LOP3.LUT R17, R17, UR9, RZ, 0x3c, !PT ;  /* 0x0000000911117c12 */ /* 0x000fe2000f8e3cff */
[----:B------:R-:W-:Y:S02]  /*1870*/  USHF.L.U32 UR35, UR24, 0x5, URZ ;  /* 0x0000000518237899 */ /* 0x000fe400080006ff */
[----:B------:R-:W-:Y:S01]  /*1880*/  UIADD3.X UR31, UPT, UPT, URZ, UR23, URZ, UP1, !UPT ;  /* 0x00000017ff1f7290 */ /* 0x000fe20008ffe4ff */
[----:B-1----:R-:W-:Y:S01]  /*1890*/  SHF.L.U32 R2, R17, 0x1f, RZ ;  /* 0x0000001f11027819 */ /* 0x002fe200000006ff */
[----:B------:R-:W-:Y:S02]  /*18a0*/  UIADD3 UR32, UPT, UPT, UR16, 0x8800, URZ ;  /* 0x0000880010207890 */ /* 0x000fe4000fffe0ff */
[----:B------:R-:W-:Y:S01]  /*18b0*/  UIADD3 UR16, UPT, UPT, UR16, 0x9800, URZ ;  /* 0x0000980010107890 */ /* 0x000fe2000fffe0ff */
[----:B------:R1:W1:Y:S01]  /*18c0*/  SYNCS.PHASECHK.TRANS64.TRYWAIT P0, [UR8+0x20], R2 ;  /* 0x00002002ff0075a7 */ /* 0x0002620008001108 */
[----:B------:R-:W-:-:S02]  /*18d0*/  ULEA UR8, UR25, UR4, 0xf ;  /* 0x0000000419087291 */ /* 0x000fc4000f8e78ff */
[----:B------:R-:W-:Y:S02]  /*18e0*/  UIADD3.X UR29, UPT, UPT, URZ, UR23, URZ, UP0, !UPT ;  /* 0x00000017ff1d7290 */ /* 0x000fe400087fe4ff */
[----:B------:R-:W-:Y:S01]  /*18f0*/  UIADD3 UR8, UPT, UPT, UR8, 0x10800, URZ ;  /* 0x0001080008087890 */ /* 0x000fe2000fffe0ff */
[----:B------:R-:W-:Y:S01]  /*1900*/  UMOV UR26, 0x0 ;  /* 0x00000000001a7882 */ /* 0x000fe20000000000 */
[----:B------:R-:W-:Y:S01]  /*1910*/  UMOV UR27, 0x10000000 ;  /* 0x10000000001b7882 */ /* 0x000fe20000000000 */
[----:B------:R-:W-:Y:S01]  /*1920*/  UMOV UR17, UR33 ;  /* 0x0000002100117c82 */ /* 0x000fe20008000000 */
[----:B------:R-:W-:Y:S01]  /*1930*/  UMOV UR20, UR36 ;  /* 0x0000002400147c82 */ /* 0x000fe20008000000 */
[----:B------:R-:W-:Y:S01]  /*1940*/  UMOV UR19, UR35 ;  /* 0x0000002300137c82 */ /* 0x000fe20008000000 */
[----:B------:R-:W-:Y:S01]  /*1950*/  UMOV UR12, UR36 ;  /* 0x00000024000c7c82 */ /* 0x000fe20008000000 */
[----:B------:R-:W-:Y:S01]  /*1960*/  UMOV UR9, UR33 ;  /* 0x0000002100097c82 */ /* 0x000fe20008000000 */
[----:B------:R-:W-:Y:S01]  /*1970*/  UMOV UR10, UR35 ;  /* 0x00000023000a7c82 */ /* 0x000fe20008000000 */
[----:B------:R1:W-:Y:S01]  /*1980*/  UTMALDG.3D [UR32], [UR30], desc[UR26] ;  /* 0x00001a201e0075b4 */ /* 0x0003e20008011000 */
[----:B------:R-:W-:Y:S01]  /*1990*/  UIADD3 UR24, UPT, UPT, UR24, 0x1, URZ ;  /* 0x0000000118187890 */ /* 0x000fe2000fffe0ff */
[----:B------:R-:W-:Y:S01]  /*19a0*/  UMOV UR21, UR5 ;  /* 0x0000000500157c82 */ /* 0x000fe20008000000 */
[----:B------:R-:W-:-:S02]  /*19b0*/  UMOV UR25, UR6 ;  /* 0x0000000600197c82 */ /* 0x000fc40008000000 */
[----:B------:R-:W-:Y:S01]  /*19c0*/  UISETP.NE.AND UP0, UPT, UR24, UR5, UPT ;  /* 0x000000051800728c */ /* 0x000fe2000bf05270 */
[----:B------:R1:W-:Y:S01]  /*19d0*/  UTMALDG.3D [UR16], [UR30], desc[UR26] ;  /* 0x00001a101e0075b4 */ /* 0x0003e20008011000 */
[----:B------:R1:W-:Y:S07]  /*19e0*/  UTMALDG.3D [UR8], [UR28], desc[UR26] ;  /* 0x00001a081c0075b4 */ /* 0x0003ee0008011000 */
[----:B------:R-:W-:Y:S05]  /*19f0*/  BRA.U UP0, `(.L_x_25) ;  /* 0xfffffffd004c7547 */ /* 0x000fea000b83ffff */
.L_x_20:
[----:B-1----:R-:W-:Y:S01]  /*1a00*/  ULEA UR8, UR6, UR4, 0x3 ;  /* 0x0000000406087291 */ /* 0x002fe2000f8e18ff */
[----:B------:R-:W-:Y:S01]  /*1a10*/  SHF.L.U32 R2, R17, 0x1f, RZ ;  /* 0x0000001f11027819 */ /* 0x000fe200000006ff */
[----:B------:R-:W-:Y:S01]  /*1a20*/  @!P1 SYNCS.ARRIVE.TRANS64.A1T0 RZ, [UR4+0x88], RZ ;  /* 0x000088ffffff99a7 */ /* 0x000fe20008100004 */
[----:B------:R-:W-:-:S06]  /*1a30*/  UISETP.GT.AND UP0, UPT, UR15, UR14, UPT ;  /* 0x0000000e0f00728c */ /* 0x000fcc000bf04270 */
[----:B--2---:R1:W2:Y:S03]  /*1a40*/  SYNCS.PHASECHK.TRANS64.TRYWAIT P0, [UR8+0x20], R2 ;  /* 0x00002002ff0075a7 */ /* 0x0042a60008001108 */
[----:B------:R-:W-:Y:S05]  /*1a50*/  BRA.U !UP0, `(.L_x_26) ;  /* 0x0000000108c47547 */ /* 0x000fea000b800000 */
[----:B------:R-:W-:Y:S02]  /*1a60*/  UIADD3 UR29, UPT, UPT, UR7, UR21, URZ ;  /* 0x00000015071d7290 */ /* 0x000fe4000fffe0ff */
[----:B------:R-:W-:Y:S01]  /*1a70*/  UIADD3 UR18, UPT, UPT, UR34, 0x20, URZ ;  /* 0x0000002022127890 */ /* 0x000fe2000fffe0ff */
[----:B------:R-:W-:-:S11]  /*1a80*/  UMOV UR35, UR6 ;  /* 0x0000000600237c82 */ /* 0x000fd60008000000 */
.L_x_31:
[----:B-1----:R-:W-:Y:S01]  /*1a90*/  ULEA UR25, UR35, UR4, 0x3 ;  /* 0x0000000423197291 */ /* 0x002fe2000f8e18ff */
[----:B--2---:R-:W-:Y:S01]  /*1aa0*/  @!P5 MOV R3, 0xa000 ;  /* 0x0000a0000003d802 */ /* 0x004fe20000000f00 */
[----:B--2---:R-:W-:Y:S10]  /*1ab0*/  @P0 BRA `(.L_x_27) ;  /* 0x00000000000c0947 */ /* 0x004ff40003800000 */
[----:B------:R-:W-:-:S04]  /*1ac0*/  SHF.L.U32 R4, R17, 0x1f, RZ ;  /* 0x0000001f11047819 */ /* 0x000fc800000006ff */
[----:B------:R-:W2:Y:S02]  /*1ad0*/  SYNCS.PHASECHK.TRANS64.TRYWAIT P0, [UR25+0x20], R4 ;  /* 0x00002004ff0075a7 */ /* 0x000ea40008001119 */
[----:B--2---:R-:W-:Y:S05]  /*1ae0*/  @!P0 BRA `(.L_x_28) ;  /* 0x0000008400588947 */ /* 0x004fea0003800000 */
.L_x_27:
[----:B------:R2:W-:Y:S01]  /*1af0*/  @!P5 SYNCS.ARRIVE.TRANS64 RZ, [UR25], R3 ;  /* 0x00000003ffffd9a7 */ /* 0x0005e20008000019 */
[----:B------:R-:W-:Y:S04]  /*1b00*/  BSSY.RECONVERGENT B0, `(.L_x_29) ;  /* 0x0000003000007945 */ /* 0x000fe80003800200 */
[----:B------:R-:W-:Y:S05]  /*1b10*/  @P4 BRA `(.L_x_30) ;  /* 0x0000000000044947 */ /* 0x000fea0003800000 */
[----:B------:R-:W-:Y:S05]  /*1b20*/  BPT.TRAP 0x1 ;  /* 0x000000040000795c */ /* 0x000fea0000300000 */
.L_x_30:
[----:B------:R-:W-:Y:S05]  /*1b30*/  BSYNC.RECONVERGENT B0 ;  /* 0x0000000000007941 */ /* 0x000fea0003800200 */
.L_x_29:
        /* <DEDUP_REMOVED lines=10> */
[----:B------:R-:W-:Y:S01]  /*1be0*/  UIADD3 UR24, UPT, UPT, UR16, 0x8800, URZ ;  /* 0x0000880010187890 */ /* 0x000fe2000fffe0ff */
[----:B-1----:R-:W-:Y:S01]  /*1bf0*/  SHF.L.U32 R2, R17, 0x1f, RZ ;  /* 0x0000001f11027819 */ /* 0x002fe200000006ff */
[----:B------:R-:W-:Y:S02]  /*1c00*/  UIADD3.X UR39, UPT, UPT, URZ, UR23, URZ, UP1, !UPT ;  /* 0x00000017ff277290 */ /* 0x000fe40008ffe4ff */
        /* <DEDUP_REMOVED lines=13> */
[----:B------:R-:W-:Y:S01]  /*1ce0*/  UMOV UR9, UR25 ;  /* 0x0000001900097c82 */ /* 0x000fe20008000000 */
[----:B------:R1:W-:Y:S01]  /*1cf0*/  UTMALDG.3D [UR24], [UR38], desc[UR30] ;  /* 0x00001e18260075b4 */ /* 0x0003e20008011000 */
[----:B------:R-:W-:Y:S01]  /*1d00*/  UMOV UR10, UR27 ;  /* 0x0000001b000a7c82 */ /* 0x000fe20008000000 */
[----:B------:R-:W-:Y:S01]  /*1d10*/  UIADD3 UR21, UPT, UPT, UR21, 0x1, URZ ;  /* 0x0000000115157890 */ /* 0x000fe2000fffe0ff */
[----:B------:R-:W-:-:S03]  /*1d20*/  UMOV UR35, UR6 ;  /* 0x0000000600237c82 */ /* 0x000fc60008000000 */
[----:B------:R-:W-:Y:S01]  /*1d30*/  UISETP.NE.AND UP0, UPT, UR21, UR29, UPT ;  /* 0x0000001d1500728c */ /* 0x000fe2000bf05270 */
[----:B------:R1:W-:Y:S01]  /*1d40*/  UTMALDG.3D [UR16], [UR38], desc[UR30] ;  /* 0x00001e10260075b4 */ /* 0x0003e20008011000 */
[----:B------:R1:W-:Y:S07]  /*1d50*/  UTMALDG.3D [UR8], [UR32], desc[UR30] ;  /* 0x00001e08200075b4 */ /* 0x0003ee0008011000 */
[----:B------:R-:W-:Y:S05]  /*1d60*/  BRA.U UP0, `(.L_x_31) ;  /* 0xfffffffd00487547 */ /* 0x000fea000b83ffff */
.L_x_26:
[C---:B-1----:R-:W-:Y:S01]  /*1d70*/  LEA R2, R16.reuse, UR4, 0x3 ;  /* 0x0000000410027c11 */ /* 0x042fe2000f8e18ff */
[----:B------:R-:W-:Y:S01]  /*1d80*/  NOP ;  /* 0x0000000000007918 */ /* 0x000fe20000000000 */
[----:B--2---:R-:W-:Y:S02]  /*1d90*/  SHF.L.U32 R3, R13, 0x1f, RZ ;  /* 0x0000001f0d037819 */ /* 0x004fe400000006ff */
[----:B------:R-:W-:Y:S02]  /*1da0*/  LEA R4, R16, UR4, 0x4 ;  /* 0x0000000410047c11 */ /* 0x000fe4000f8e20ff */
[----:B------:R-:W1:Y:S02]  /*1db0*/  SYNCS.PHASECHK.TRANS64.TRYWAIT P0, [R2+URZ+0x90], R3 ;  /* 0x00009003020075a7 */ /* 0x000e6400080011ff */
[----:B-1----:R-:W-:Y:S05]  /*1dc0*/  @!P0 BRA `(.L_x_32) ;  /* 0x0000008000b88947 */ /* 0x002fea0003800000 */
.L_x_170:
[----:B------:R-:W2:Y:S01]  /*1dd0*/  LDS.128 R4, [R4+0x120] ;  /* 0x0001200004047984 */ /* 0x000ea20000000c00 */
[----:B---3--:R-:W-:Y:S01]  /*1de0*/  ISETP.GE.AND P0, PT, R26, 0x1, PT ;  /* 0x000000011a00780c */ /* 0x008fe20003f06270 */
[----:B-1----:R-:W-:Y:S01]  /*1df0*/  VIADD R2, R2, 0xa0 ;  /* 0x000000a002027836 */ /* 0x002fe20000000000 */
[----:B------:R-:W-:Y:S01]  /*1e00*/  @!PT LDS RZ, [RZ] ;  /* 0x00000000fffff984 */ /* 0x000fe20000000800 */
[----:B------:R-:W-:Y:S01]  /*1e10*/  @!PT LDS RZ, [RZ] ;  /* 0x00000000fffff984 */ /* 0x000fe20000000800 */
[----:B------:R-:W-:Y:S01]  /*1e20*/  @!PT LDS RZ, [RZ] ;  /* 0x00000000fffff984 */ /* 0x000fe20000000800 */
[----:B------:R-:W-:Y:S01]  /*1e30*/  @!PT LDS RZ, [RZ] ;  /* 0x00000000fffff984 */ /* 0x000fe20000000800 */
[----:B------:R1:W-:Y:S06]  /*1e40*/  MEMBAR.ALL.CTA ;  /* 0x0000000000007992 */ /* 0x0003ec0000008000 */
[----:B-1----:R-:W1:Y:S01]  /*1e50*/  FENCE.VIEW.ASYNC.S ;  /* 0x00000000000073c6 */ /* 0x002e620000000000 */
[----:B------:R-:W-:-:S04]  /*1e60*/  PRMT R2, RZ, 0x654, R2 ;  /* 0x00000654ff027816 */ /* 0x000fc80000000002 */
[----:B-1----:R1:W-:Y:S01]  /*1e70*/  SYNCS.ARRIVE.TRANS64.RED.A1T0 RZ, [R2+URZ], RZ ;  /* 0x000000ff02ff79a7 */ /* 0x0023e200081004ff */
[----:B--2---:R-:W-:-:S13]  /*1e80*/  LOP3.LUT P2, RZ, R6, 0x1, RZ, 0xc0, !PT ;  /* 0x0000000106ff7812 */ /* 0x004fda000784c0ff */
[----:B------:R-:W-:Y:S01]  /*1e90*/  @P2 SHF.R.U32.HI R3, RZ, 0x10, R5 ;  /* 0x00000010ff032819 */ /* 0x000fe20000011605 */
[----:B------:R-:W-:Y:S01]  /*1ea0*/  VOTEU.ANY UP0, P2 ;  /* 0x0000000000ff7886 */ /* 0x000fe20001000100 */
[----:B------:R-:W-:Y:S02]  /*1eb0*/  @P2 MOV R10, R4 ;  /* 0x00000004000a2202 */ /* 0x000fe40000000f00 */
[----:B------:R-:W-:Y:S02]  /*1ec0*/  @P2 R2UR.BROADCAST UR8, R3 ;  /* 0x00000000030822ca */ /* 0x000fe400008e0000 */
[----:B------:R-:W-:-:S11]  /*1ed0*/  @P2 LOP3.LUT R9, R5, 0xffff, RZ, 0xc0, !PT ;  /* 0x0000ffff05092812 */ /* 0x000fd600078ec0ff */
[----:B------:R-:W-:Y:S01]  /*1ee0*/  @UP0 UMOV UR36, UR8 ;  /* 0x0000000800240c82 */ /* 0x000fe20008000000 */
[----:B-1----:R-:W-:Y:S05]  /*1ef0*/  @!P0 BRA `(.L_x_33) ;  /* 0x0000000000b88947 */ /* 0x002fea0003800000 */
[----:B------:R-:W4:Y:S01]  /*1f00*/  LDC.64 R4, c[0x0][0xb18] ;  /* 0x0002c600ff047b82 */ /* 0x000f220000000a00 */
[----:B------:R-:W-:-:S07]  /*1f10*/  ISETP.NE.AND P3, PT, R26, 0x1, PT ;  /* 0x000000011a00780c */ /* 0x000fce0003f65270 */
[----:B------:R-:W1:Y:S08]  /*1f20*/  LDC.64 R6, c[0x0][0xb10] ;  /* 0x0002c400ff067b82 */ /* 0x000e700000000a00 */
[----:B------:R-:W2:Y:S08]  /*1f30*/  LDC R14, c[0x0][0xb20] ;  /* 0x0002c800ff0e7b82 */ /* 0x000eb00000000800 */
[----:B------:R-:W3:Y:S01]  /*1f40*/  LDC R15, c[0x0][0xb0c] ;  /* 0x0002c300ff0f7b82 */ /* 0x000ee20000000800 */
[----:B----4-:R-:W-:Y:S01]  /*1f50*/  IMAD.HI.U32 R19, R0, R5, RZ ;  /* 0x0000000500137227 */ /* 0x010fe200078e00ff */
[----:B------:R-:W-:-:S03]  /*1f60*/  ISETP.NE.AND P0, PT, R4, 0x1, PT ;  /* 0x000000010400780c */ /* 0x000fc60003f05270 */
[----:B------:R-:W-:-:S03]  /*1f70*/  IMAD.HI.U32 R5, R9, R5, RZ ;  /* 0x0000000509057227 */ /* 0x000fc600078e00ff */
[----:B------:R-:W4:Y:S01]  /*1f80*/  LDC.64 R2, c[0x0][0xb28] ;  /* 0x0002ca00ff027b82 */ /* 0x000f220000000a00 */
[----:B-1----:R-:W-:-:S04]  /*1f90*/  IMAD.HI.U32 R20, R8, R6, RZ ;  /* 0x0000000608147227 */ /* 0x002fc800078e00ff */
[----:B------:R-:W-:Y:S01]  /*1fa0*/  IMAD.HI.U32 R21, R10, R6, RZ ;  /* 0x000000060a157227 */ /* 0x000fe200078e00ff */
[----:B------:R-:W-:Y:S02]  /*1fb0*/  SHF.R.U32.HI R20, RZ, R7, R20 ;  /* 0x00000007ff147219 */ /* 0x000fe40000011614 */
[-C--:B--2---:R-:W-:Y:S02]  /*1fc0*/  SHF.R.U32.HI R19, RZ, R14.reuse, R19 ;  /* 0x0000000eff137219 */ /* 0x084fe40000011613 */
[----:B------:R-:W-:Y:S02]  /*1fd0*/  SHF.R.U32.HI R5, RZ, R14, R5 ;  /* 0x0000000eff057219 */ /* 0x000fe40000011605 */
[----:B------:R-:W-:Y:S02]  /*1fe0*/  SEL R19, R0, R19, !P0 ;  /* 0x0000001300137207 */ /* 0x000fe40004000000 */
[----:B------:R-:W-:Y:S02]  /*1ff0*/  SHF.R.U32.HI R21, RZ, R7, R21 ;  /* 0x00000007ff157219 */ /* 0x000fe40000011615 */
[----:B---3--:R-:W-:-:S02]  /*2000*/  ISETP.NE.AND P1, PT, R15, 0x1, PT ;  /* 0x000000010f00780c */ /* 0x008fc40003f25270 */
[----:B------:R-:W-:Y:S02]  /*2010*/  SEL R5, R9, R5, !P0 ;  /* 0x0000000509057207 */ /* 0x000fe40004000000 */
[----:B------:R-:W-:Y:S02]  /*2020*/  SEL R20, R8, R20, !P1 ;  /* 0x0000001408147207 */ /* 0x000fe40004800000 */
[----:B------:R-:W-:Y:S01]  /*2030*/  SEL R21, R10, R21, !P1 ;  /* 0x000000150a157207 */ /* 0x000fe20004800000 */
[----:B----4-:R-:W-:-:S04]  /*2040*/  IMAD.HI.U32 R18, R19, R2, RZ ;  /* 0x0000000213127227 */ /* 0x010fc800078e00ff */
        /* <DEDUP_REMOVED lines=10> */
[----:B------:R-:W-:-:S04]  /*20f0*/  @!P0 IMAD.HI.U32 R7, R21, R2, RZ ;  /* 0x0000000215078227 */ /* 0x000fc800078e00ff */
[----:B------:R-:W-:Y:S01]  /*2100*/  IMAD.MOV R2, RZ, RZ, -R6 ;  /* 0x000000ffff027224 */ /* 0x000fe200078e0a06 */
[----:B------:R-:W-:Y:S02]  /*2110*/  @!P0 SHF.R.U32.HI R3, RZ, R3, R7 ;  /* 0x00000003ff038219 */ /* 0x000fe40000011607 */
[----:B------:R-:W-:Y:S01]  /*2120*/  IADD3 R7, PT, PT, -R5, RZ, RZ ;  /* 0x000000ff05077210 */ /* 0x000fe20007ffe1ff */
[----:B------:R-:W-:Y:S01]  /*2130*/  IMAD R2, R26, R2, R5 ;  /* 0x000000021a027224 */ /* 0x000fe200078e0205 */
        /* <DEDUP_REMOVED lines=10> */
.L_x_33:
[----:B------:R-:W1:Y:S02]  /*21e0*/  LDCU UR8, c[0x0][0xb30] ;  /* 0x00016600ff0877ac */ /* 0x000e640008000800 */
[----:B-1----:R-:W-:-:S09]  /*21f0*/  UISETP.NE.AND UP0, UPT, UR8, 0x1, UPT ;  /* 0x000000010800788c */ /* 0x002fd2000bf05270 */
[----:B------:R-:W-:Y:S05]  /*2200*/  BRA.U UP0, `(.L_x_34) ;  /* 0x0000000100407547 */ /* 0x000fea000b800000 */
[----:B------:R-:W1:Y:S08]  /*2210*/  LDC.64 R4, c[0x0][0xb10] ;  /* 0x0002c400ff047b82 */ /* 0x000e700000000a00 */
[----:B------:R-:W2:Y:S08]  /*2220*/  LDC.64 R2, c[0x0][0xb18] ;  /* 0x0002c600ff027b82 */ /* 0x000eb00000000a00 */
[----:B------:R-:W3:Y:S08]  /*2230*/  LDC R6, c[0x0][0xb20] ;  /* 0x0002c800ff067b82 */ /* 0x000ef00000000800 */
[----:B------:R-:W4:Y:S01]  /*2240*/  LDC R7, c[0x0][0xb0c] ;  /* 0x0002c300ff077b82 */ /* 0x000f220000000800 */
[----:B-1----:R-:W-:-:S05]  /*2250*/  IMAD.HI.U32 R4, R10, R4, RZ ;  /* 0x000000040a047227 */ /* 0x002fca00078e00ff */
[----:B------:R-:W-:Y:S01]  /*2260*/  SHF.R.U32.HI R4, RZ, R5, R4 ;  /* 0x00000005ff047219 */ /* 0x000fe20000011604 */
[----:B--2---:R-:W-:Y:S01]  /*2270*/  IMAD.HI.U32 R3, R9, R3, RZ ;  /* 0x0000000309037227 */ /* 0x004fe200078e00ff */
[----:B------:R-:W-:-:S04]  /*2280*/  ISETP.NE.AND P0, PT, R2, 0x1, PT ;  /* 0x000000010200780c */ /* 0x000fc80003f05270 */
[----:B---3--:R-:W-:-:S04]  /*2290*/  SHF.R.U32.HI R3, RZ, R6, R3 ;  /* 0x00000006ff037219 */ /* 0x008fc80000011603 */
[----:B------:R-:W-:Y:S02]  /*22a0*/  SEL R3, R9, R3, !P0 ;  /* 0x0000000309037207 */ /* 0x000fe40004000000 */
[----:B----4-:R-:W-:-:S04]  /*22b0*/  ISETP.NE.AND P1, PT, R7, 0x1, PT ;  /* 0x000000010700780c */ /* 0x010fc80003f25270 */
[----:B------:R-:W-:-:S05]  /*22c0*/  SEL R4, R10, R4, !P1 ;  /* 0x000000040a047207 */ /* 0x000fca0004800000 */
[----:B------:R-:W-:Y:S02]  /*22d0*/  IMAD.IADD R5, R3, 0x1, -R4 ;  /* 0x0000000103057824 */ /* 0x000fe400078e0a04 */
[----:B------:R-:W-:Y:S02]  /*22e0*/  IMAD.IADD R3, R4, 0x1, -R3 ;  /* 0x0000000104037824 */ /* 0x000fe400078e0a03 */
[----:B------:R-:W-:Y:S02]  /*22f0*/  IMAD R10, R5, R7, R10 ;  /* 0x00000007050a7224 */ /* 0x000fe400078e020a */
[----:B------:R-:W-:-:S07]  /*2300*/  IMAD R9, R3, R2, R9 ;  /* 0x0000000203097224 */ /* 0x000fce00078e0209 */
.L_x_34:
[----:B------:R-:W-:Y:S01]  /*2310*/  VIADD R16, R16, 0x1 ;  /* 0x0000000110107836 */ /* 0x000fe20000000000 */
[----:B------:R-:W-:Y:S01]  /*2320*/  PLOP3.LUT P1, PT, PT, PT, PT, 0x80, 0x8 ;  /* 0x000000000008781c */ /* 0x000fe20003f2f070 */
[----:B------:R-:W-:Y:S02]  /*2330*/  IMAD.IADD R15, R10, 0x1, R63 ;  /* 0x000000010a0f7824 */ /* 0x000fe400078e023f */
[----:B------:R-:W-:Y:S01]  /*2340*/  IMAD.IADD R14, R9, 0x1, R62 ;  /* 0x00000001090e7824 */ /* 0x000fe200078e023e */
[----:B------:R-:W-:-:S04]  /*2350*/  ISETP.NE.AND P0, PT, R16, 0x2, PT ;  /* 0x000000021000780c */ /* 0x000fc80003f05270 */
[----:B------:R-:W-:Y:S02]  /*2360*/  SEL R2, RZ, 0x1, P0 ;  /* 0x00000001ff027807 */ /* 0x000fe40000000000 */
[----:B------:R-:W-:Y:S02]  /*2370*/  SEL R16, R16, RZ, P0 ;  /* 0x000000ff10107207 */ /* 0x000fe40000000000 */
[----:B------:R-:W-:Y:S01]  /*2380*/  LOP3.LUT R13, R13, R2, RZ, 0x3c, !PT ;  /* 0x000000020d0d7212 */ /* 0x000fe200078e3cff */
[----:B------:R-:W-:Y:S06]  /*2390*/  @P2 BRA `(.L_x_35) ;  /* 0xfffffff000682947 */ /* 0x000fec000383ffff */
[----:B------:R-:W-:Y:S01]  /*23a0*/  UIADD3 UR4, UPT, UPT, UR4, 0x20, URZ ;  /* 0x0000002004047890 */ /* 0x000fe2000fffe0ff */
[----:B------:R-:W-:-:S03]  /*23b0*/  SHF.L.U32 R2, R17, 0x1f, RZ ;  /* 0x0000001f11027819 */ /* 0x000fc600000006ff */
[----:B------:R-:W-:-:S09]  /*23c0*/  ULEA UR5, UR6, UR4, 0x3 ;  /* 0x0000000406057291 */ /* 0x000fd2000f8e18ff */
[----:B------:R-:W1:Y:S02]  /*23d0*/  SYNCS.PHASECHK.TRANS64.TRYWAIT P0, [UR5], R2 ;  /* 0x00000002ff0075a7 */ /* 0x000e640008001105 */
[----:B-1----:R-:W-:Y:S05]  /*23e0*/  @!P0 BRA `(.L_x_36) ;  /* 0x0000007c00448947 */ /* 0x002fea0003800000 */
.L_x_172:
[----:B------:R-:W-:-:S04]  /*23f0*/  UIADD3 UR6, UPT, UPT, UR6, 0x1, URZ ;  /* 0x0000000106067890 */ /* 0x000fc8000fffe0ff */
[----:B------:R-:W-:-:S04]  /*2400*/  UISETP.NE.AND UP0, UPT, UR6, 0x4, UPT ;  /* 0x000000040600788c */ /* 0x000fc8000bf05270 */
[----:B------:R-:W-:Y:S02]  /*2410*/  USEL UR7, URZ, 0x1, UP0 ;  /* 0x00000001ff077887 */ /* 0x000fe40008000000 */
[----:B------:R-:W-:-:S04]  /*2420*/  USEL UR6, UR6, URZ, UP0 ;  /* 0x000000ff06067287 */ /* 0x000fc80008000000 */
[----:B------:R-:W-:Y:S01]  /*2430*/  ULEA UR5, UR6, UR4, 0x3 ;  /* 0x0000000406057291 */ /* 0x000fe2000f8e18ff */
[----:B-1----:R-:W-:-:S04]  /*2440*/  LOP3.LUT R2, R17, UR7, RZ, 0x3c, !PT ;  /* 0x0000000711027c12 */ /* 0x002fc8000f8e3cff */
[----:B------:R-:W-:-:S04]  /*2450*/  SHF.L.U32 R3, R2, 0x1f, RZ ;  /* 0x0000001f02037819 */ /* 0x000fc800000006ff */
[----:B------:R-:W1:Y:S02]  /*2460*/  SYNCS.PHASECHK.TRANS64.TRYWAIT P0, [UR5], R3 ;  /* 0x00000003ff0075a7 */ /* 0x000e640008001105 */
[----:B-1----:R-:W-:Y:S05]  /*2470*/  @!P0 BRA `(.L_x_37) ;  /* 0x0000007c00388947 */ /* 0x002fea0003800000 */
.L_x_174:
[----:B------:R-:W-:-:S04]  /*2480*/  UIADD3 UR6, UPT, UPT, UR6, 0x1, URZ ;  /* 0x0000000106067890 */ /* 0x000fc8000fffe0ff */
[----:B------:R-:W-:-:S04]  /*2490*/  UISETP.NE.AND UP0, UPT, UR6, 0x4, UPT ;  /* 0x000000040600788c */ /* 0x000fc8000bf05270 */
[----:B------:R-:W-:Y:S02]  /*24a0*/  USEL UR7, URZ, 0x1, UP0 ;  /* 0x00000001ff077887 */ /* 0x000fe40008000000 */
[----:B------:R-:W-:-:S04]  /*24b0*/  USEL UR6, UR6, URZ, UP0 ;  /* 0x000000ff06067287 */ /* 0x000fc80008000000 */
[----:B------:R-:W-:Y:S01]  /*24c0*/  ULEA UR5, UR6, UR4, 0x3 ;  /* 0x0000000406057291 */ /* 0x000fe2000f8e18ff */
[----:B------:R-:W-:-:S04]  /*24d0*/  LOP3.LUT R2, R2, UR7, RZ, 0x3c, !PT ;  /* 0x0000000702027c12 */ /* 0x000fc8000f8e3cff */
[----:B-1----:R-:W-:-:S04]  /*24e0*/  SHF.L.U32 R3, R2, 0x1f, RZ ;  /* 0x0000001f02037819 */ /* 0x002fc800000006ff */
[----:B------:R-:W1:Y:S02]  /*24f0*/  SYNCS.PHASECHK.TRANS64.TRYWAIT P0, [UR5], R3 ;  /* 0x00000003ff0075a7 */ /* 0x000e640008001105 */
[----:B-1----:R-:W-:Y:S05]  /*2500*/  @!P0 BRA `(.L_x_38) ;  /* 0x0000007c002c8947 */ /* 0x002fea0003800000 */
.L_x_176:
[----:B------:R-:W-:-:S04]  /*2510*/  UIADD3 UR6, UPT, UPT, UR6, 0x1, URZ ;  /* 0x0000000106067890 */ /* 0x000fc8000fffe0ff */
[----:B------:R-:W-:-:S04]  /*2520*/  UISETP.NE.AND UP0, UPT, UR6, 0x4, UPT ;  /* 0x000000040600788c */ /* 0x000fc8000bf05270 */
[----:B------:R-:W-:Y:S02]  /*2530*/  USEL UR5, URZ, 0x1, UP0 ;  /* 0x00000001ff057887 */ /* 0x000fe40008000000 */
[----:B------:R-:W-:-:S04]  /*2540*/  USEL UR6, UR6, URZ, UP0 ;  /* 0x000000ff06067287 */ /* 0x000fc80008000000 */
[----:B------:R-:W-:Y:S01]  /*2550*/  ULEA UR6, UR6, UR4, 0x3 ;  /* 0x0000000406067291 */ /* 0x000fe2000f8e18ff */
[----:B------:R-:W-:-:S04]  /*2560*/  LOP3.LUT R2, R2, UR5, RZ, 0x3c, !PT ;  /* 0x0000000502027c12 */ /* 0x000fc8000f8e3cff */
[----:B------:R-:W-:Y:S01]  /*2570*/  SHF.L.U32 R2, R2, 0x1f, RZ ;  /* 0x0000001f02027819 */ /* 0x000fe200000006ff */
[----:B-1--4-:R-:W-:-:S07]  /*2580*/  IMAD.U32 R0, RZ, RZ, UR6 ;  /* 0x00000006ff007e24 */ /* 0x012fce000f8e00ff */
.L_x_39:
[----:B-1----:R1:W2:Y:S02]  /*2590*/  SYNCS.PHASECHK.TRANS64.TRYWAIT P0, [R0+URZ], R2 ;  /* 0x00000002000075a7 */ /* 0x0022a400080011ff */
[----:B--2---:R-:W-:Y:S05]  /*25a0*/  @!P0 NANOSLEEP.SYNCS 0x989680 ;  /* 0x009896800000895d */ /* 0x004fea0003900000 */
[----:B------:R-:W2:Y:S02]  /*25b0*/  @!P0 SYNCS.PHASECHK.TRANS64 P0, [R0+URZ], R2 ;  /* 0x00000002000085a7 */ /* 0x000ea400080010ff */
[----:B--2---:R-:W-:Y:S05]  /*25c0*/  @P0 EXIT ;  /* 0x000000000000094d */ /* 0x004fea0003800000 */
[----:B------:R-:W-:Y:S05]  /*25d0*/  BRA `(.L_x_39) ;  /* 0xfffffffc00ec7947 */ /* 0x000fea000383ffff */
.L_x_17:
[----:B------:R-:W-:-:S04]  /*25e0*/  UISETP.NE.AND UP1, UPT, UR37, URZ, UPT ;  /* 0x000000ff2500728c */ /* 0x000fc8000bf25270 */
[----:B------:R-:W-:-:S09]  /*25f0*/  UISETP.NE.OR UP1, UPT, UR8, 0x1, UP1 ;  /* 0x000000010800788c */ /* 0x000fd20008f25670 */
[----:B------:R-:W-:Y:S05]  /*2600*/  BRA.U UP1, `(.L_x_40) ;  /* 0x0000000501487547 */ /* 0x000fea000b800000 */
[----:B------:R-:W-:Y:S01]  /*2610*/  ISETP.NE.AND P2, PT, R2, RZ, PT ;  /* 0x000000ff0200720c */ /* 0x000fe20003f45270 */
[----:B------:R-:W-:Y:S01]  /*2620*/  IMAD.MOV.U32 R12, RZ, RZ, 0x1 ;  /* 0x00000001ff0c7424 */ /* 0x000fe200078e00ff */
[----:B------:R-:W-:Y:S02]  /*2630*/  CS2R R10, SRZ ;  /* 0x00000000000a7805 */ /* 0x000fe4000001ff00 */
[----:B------:R-:W-:Y:S01]  /*2640*/  CS2R R8, SRZ ;  /* 0x0000000000087805 */ /* 0x000fe2000001ff00 */
[----:B------:R-:W-:Y:S01]  /*2650*/  UMOV UR4, 0x400 ;  /* 0x0000040000047882 */ /* 0x000fe20000000000 */
[----:B------:R-:W-:Y:S01]  /*2660*/  UMOV UR6, URZ ;  /* 0x000000ff00067c82 */ /* 0x000fe20008000000 */
[----:B------:R-:W-:-:S12]  /*2670*/  ULEA UR37, UR37, UR4, 0x18 ;  /* 0x0000000425257291 */ /* 0x000fd8000f8ec0ff */
.L_x_44:
[----:B------:R-:W-:Y:S02]  /*2680*/  LEA R0, R8, UR37, 0x3 ;  /* 0x0000002508007c11 */ /* 0x000fe4000f8e18ff */
[----:B------:R-:W-:-:S03]  /*2690*/  SHF.L.U32 R4, R9, 0x1f, RZ ;  /* 0x0000001f09047819 */ /* 0x000fc600000006ff */
[----:B------:R-:W-:Y:S01]  /*26a0*/  VIADD R5, R0, 0x100 ;  /* 0x0000010000057836 */ /* 0x000fe20000000000 */
[----:B------:R-:W1:Y:S02]  /*26b0*/  SYNCS.PHASECHK.TRANS64.TRYWAIT P0, [R0+URZ+0xf0], R4 ;  /* 0x0000f004000075a7 */ /* 0x000e6400080011ff */
[----:B-1----:R-:W-:Y:S05]  /*26c0*/  @!P0 BRA `(.L_x_41) ;  /* 0x0000007800d48947 */ /* 0x002fea0003800000 */
.L_x_177:
[----:B------:R-:W-:Y:S01]  /*26d0*/  ULEA UR5, UR6, UR37, 0x3 ;  /* 0x0000002506057291 */ /* 0x000fe2000f8e18ff */
[----:B-1----:R-:W-:Y:S01]  /*26e0*/  PRMT R0, RZ, 0x654, R5 ;  /* 0x00000654ff007816 */ /* 0x002fe20000000005 */
[----:B------:R-:W-:Y:S01]  /*26f0*/  @!P2 IMAD.MOV.U32 R4, RZ, RZ, 0x10 ;  /* 0x00000010ff04a424 */ /* 0x000fe200078e00ff */
[----:B------:R-:W-:Y:S01]  /*2700*/  SHF.L.U32 R5, R12, 0x1f, RZ ;  /* 0x0000001f0c057819 */ /* 0x000fe200000006ff */
[----:B------:R-:W-:Y:S01]  /*2710*/  UIADD3 UR4, UPT, UPT, UR5, 0x90, URZ ;  /* 0x0000009005047890 */ /* 0x000fe2000fffe0ff */
[----:B------:R1:W-:Y:S05]  /*2720*/  SYNCS.ARRIVE.TRANS64.RED.A1T0 RZ, [R0+URZ], RZ ;  /* 0x000000ff00ff79a7 */ /* 0x0003ea00081004ff */
[----:B------:R-:W-:Y:S01]  /*2730*/  IMAD.U32 R6, RZ, RZ, UR4 ;  /* 0x00000004ff067e24 */ /* 0x000fe2000f8e00ff */
[----:B------:R-:W2:Y:S04]  /*2740*/  SYNCS.PHASECHK.TRANS64.TRYWAIT P0, [UR5+0xa0], R5 ;  /* 0x0000a005ff0075a7 */ /* 0x000ea80008001105 */
[----:B------:R-:W-:Y:S01]  /*2750*/  PRMT R6, R2, 0x654, R6 ;  /* 0x0000065402067816 */ /* 0x000fe20000000006 */
[----:B-12---:R-:W-:Y:S06]  /*2760*/  @!P0 BRA `(.L_x_42) ;  /* 0x0000007800c08947 */ /* 0x006fec0003800000 */
.L_x_179:
[----:B------:R-:W-:Y:S01]  /*2770*/  ULEA UR4, UR6, UR37, 0x4 ;  /* 0x0000002506047291 */ /* 0x000fe2000f8e20ff */
[----:B------:R-:W-:Y:S01]  /*2780*/  SEL R3, R6, R3, !P2 ;  /* 0x0000000306037207 */ /* 0x000fe20005000000 */
[----:B------:R-:W-:Y:S01]  /*2790*/  UIADD3 UR5, UPT, UPT, UR5, 0x90, URZ ;  /* 0x0000009005057890 */ /* 0x000fe2000fffe0ff */
[----:B-1----:R-:W-:Y:S01]  /*27a0*/  LEA R0, R11, UR37, 0x3 ;  /* 0x000000250b007c11 */ /* 0x002fe2000f8e18ff */
[----:B------:R-:W-:Y:S01]  /*27b0*/  UIADD3 UR4, UPT, UPT, UR4, 0x120, URZ ;  /* 0x0000012004047890 */ /* 0x000fe2000fffe0ff */
[----:B------:R1:W-:Y:S01]  /*27c0*/  @!P2 SYNCS.ARRIVE.TRANS64.RED RZ, [R3+URZ], R4 ;  /* 0x0000000403ffa9a7 */ /* 0x0003e200080004ff */
[----:B------:R-:W-:Y:S01]  /*27d0*/  UIADD3 UR6, UPT, UPT, UR6, 0x1, URZ ;  /* 0x0000000106067890 */ /* 0x000fe2000fffe0ff */
[----:B------:R-:W-:-:S03]  /*27e0*/  VIADD R8, R8, 0x1 ;  /* 0x0000000108087836 */ /* 0x000fc60000000000 */
[----:B------:R-:W-:Y:S02]  /*27f0*/  UISETP.NE.AND UP0, UPT, UR6, 0x2, UPT ;  /* 0x000000020600788c */ /* 0x000fe4000bf05270 */
[----:B------:R-:W-:Y:S01]  /*2800*/  ISETP.NE.AND P0, PT, R8, 0x2, PT ;  /* 0x000000020800780c */ /* 0x000fe20003f05270 */
[----:B------:R-:W-:Y:S06]  /*2810*/  UGETNEXTWORKID.BROADCAST [UR4], [UR5] ;  /* 0x00000000040073ca */ /* 0x000fec0008000100 */
[----:B------:R-:W-:Y:S02]  /*2820*/  USEL UR4, URZ, 0x1, UP0 ;  /* 0x00000001ff047887 */ /* 0x000fe40008000000 */
[----:B------:R-:W-:-:S04]  /*2830*/  USEL UR6, UR6, URZ, UP0 ;  /* 0x000000ff06067287 */ /* 0x000fc80008000000 */
[----:B------:R-:W-:Y:S02]  /*2840*/  LOP3.LUT R12, R12, UR4, RZ, 0x3c, !PT ;  /* 0x000000040c0c7c12 */ /* 0x000fe4000f8e3cff */
[----:B-1----:R-:W-:-:S04]  /*2850*/  SHF.L.U32 R4, R10, 0x1f, RZ ;  /* 0x0000001f0a047819 */ /* 0x002fc800000006ff */
[----:B------:R-:W1:Y:S02]  /*2860*/  SYNCS.PHASECHK.TRANS64.TRYWAIT P1, [R0+URZ+0x90], R4 ;  /* 0x00009004000075a7 */ /* 0x000e6400080211ff */
[----:B-1----:R-:W-:Y:S05]  /*2870*/  @!P1 BRA `(.L_x_43) ;  /* 0x0000007800949947 */ /* 0x002fea0003800000 */
.L_x_180:
[C---:B-1----:R-:W-:Y:S01]  /*2880*/  LEA R4, R11.reuse, UR37, 0x4 ;  /* 0x000000250b047c11 */ /* 0x042fe2000f8e20ff */
[----:B------:R-:W-:Y:S01]  /*2890*/  VIADD R0, R0, 0xa0 ;  /* 0x000000a000007836 */ /* 0x000fe20000000000 */
[----:B------:R-:W-:Y:S01]  /*28a0*/  SEL R8, R8, RZ, P0 ;  /* 0x000000ff08087207 */ /* 0x000fe20000000000 */
[----:B------:R-:W-:-:S03]  /*28b0*/  VIADD R11, R11, 0x1 ;  /* 0x000000010b0b7836 */ /* 0x000fc60000000000 */
[----:B------:R-:W1:Y:S01]  /*28c0*/  LDS.128 R4, [R4+0x120] ;  /* 0x0001200004047984 */ /* 0x000e620000000c00 */
[----:B------:R-:W-:Y:S02]  /*28d0*/  PRMT R0, RZ, 0x654, R0 ;  /* 0x00000654ff007816 */ /* 0x000fe40000000000 */
[C---:B------:R-:W-:Y:S01]  /*28e0*/  ISETP.NE.AND P1, PT, R11.reuse, 0x2, PT ;  /* 0x000000020b00780c */ /* 0x040fe20003f25270 */
[----:B------:R-:W-:Y:S01]  /*28f0*/  @!PT LDS RZ, [RZ] ;  /* 0x00000000fffff984 */ /* 0x000fe20000000800 */
[----:B------:R-:W-:Y:S01]  /*2900*/  @!PT LDS RZ, [RZ] ;  /* 0x00000000fffff984 */ /* 0x000fe20000000800 */
[----:B------:R-:W-:Y:S01]  /*2910*/  @!PT LDS RZ, [RZ] ;  /* 0x00000000fffff984 */ /* 0x000fe20000000800 */
[----:B------:R-:W-:Y:S01]  /*2920*/  @!PT LDS RZ, [RZ] ;  /* 0x00000000fffff984 */ /* 0x000fe20000000800 */
[----:B------:R2:W-:Y:S06]  /*2930*/  MEMBAR.ALL.CTA ;  /* 0x0000000000007992 */ /* 0x0005ec0000008000 */
[----:B--2---:R-:W2:Y:S01]  /*2940*/  FENCE.VIEW.ASYNC.S ;  /* 0x00000000000073c6 */ /* 0x004ea20000000000 */
[----:B------:R-:W-:Y:S01]  /*2950*/  SEL R11, R11, RZ, P1 ;  /* 0x000000ff0b0b7207 */ /* 0x000fe20000800000 */
[----:B--2---:R2:W-:Y:S01]  /*2960*/  SYNCS.ARRIVE.TRANS64.RED.A1T0 RZ, [R0+URZ], RZ ;  /* 0x000000ff00ff79a7 */ /* 0x0045e200081004ff */
[----:B-1----:R-:W-:-:S02]  /*2970*/  LOP3.LUT P3, RZ, R6, 0x1, RZ, 0xc0, !PT ;  /* 0x0000000106ff7812 */ /* 0x002fc4000786c0ff */
[----:B------:R-:W-:-:S04]  /*2980*/  SEL R4, RZ, 0x1, P1 ;  /* 0x00000001ff047807 */ /* 0x000fc80000800000 */
[----:B------:R-:W-:Y:S02]  /*2990*/  LOP3.LUT R10, R10, R4, RZ, 0x3c, !PT ;  /* 0x000000040a0a7212 */ /* 0x000fe400078e3cff */
[----:B--2---:R-:W-:-:S04]  /*29a0*/  SEL R0, RZ, 0x1, P0 ;  /* 0x00000001ff007807 */ /* 0x004fc80000000000 */
[----:B------:R-:W-:Y:S01]  /*29b0*/  LOP3.LUT R9, R9, R0, RZ, 0x3c, !PT ;  /* 0x0000000009097212 */ /* 0x000fe200078e3cff */
[----:B------:R-:W-:Y:S06]  /*29c0*/  @P3 BRA `(.L_x_44) ;  /* 0xfffffffc002c3947 */ /* 0x000fec000383ffff */
[----:B------:R-:W-:Y:S01]  /*29d0*/  ULEA UR5, UR6, UR37, 0x3 ;  /* 0x0000002506057291 */ /* 0x000fe2000f8e18ff */
[----:B------:R-:W-:-:S08]  /*29e0*/  SHF.L.U32 R2, R12, 0x1f, RZ ;  /* 0x0000001f0c027819 */ /* 0x000fd000000006ff */
[----:B------:R-:W1:Y:S02]  /*29f0*/  SYNCS.PHASECHK.TRANS64 P0, [UR5+0xa0], R2 ;  /* 0x0000a002ff0075a7 */ /* 0x000e640008001005 */
[----:B-1----:R-:W-:Y:S05]  /*2a00*/  @P0 BRA `(.L_x_45) ;  /* 0x0000000000080947 */ /* 0x002fea0003800000 */
[----:B------:R-:W1:Y:S02]  /*2a10*/  SYNCS.PHASECHK.TRANS64.TRYWAIT P0, [UR5+0xa0], R2 ;  /* 0x0000a002ff0075a7 */ /* 0x000e640008001105 */
[----:B-1----:R-:W-:Y:S05]  /*2a20*/  @!P0 BRA `(.L_x_46) ;  /* 0x00000078003c8947 */ /* 0x002fea0003800000 */
.L_x_45:
[----:B------:R-:W-:-:S04]  /*2a30*/  UIADD3 UR4, UPT, UPT, UR6, 0x1, URZ ;  /* 0x0000000106047890 */ /* 0x000fc8000fffe0ff */
[----:B------:R-:W-:-:S04]  /*2a40*/  UISETP.NE.AND UP0, UPT, UR4, 0x2, UPT ;  /* 0x000000020400788c */ /* 0x000fc8000bf05270 */
[----:B------:R-:W-:Y:S02]  /*2a50*/  USEL UR7, URZ, 0x1, UP0 ;  /* 0x00000001ff077887 */ /* 0x000fe40008000000 */
[----:B------:R-:W-:-:S04]  /*2a60*/  USEL UR4, UR4, URZ, UP0 ;  /* 0x000000ff04047287 */ /* 0x000fc80008000000 */
[----:B------:R-:W-:Y:S01]  /*2a70*/  ULEA UR4, UR4, UR37, 0x3 ;  /* 0x0000002504047291 */ /* 0x000fe2000f8e18ff */
[----:B-1----:R-:W-:-:S04]  /*2a80*/  LOP3.LUT R2, R12, UR7, RZ, 0x3c, !PT ;  /* 0x000000070c027c12 */ /* 0x002fc8000f8e3cff */
[----:B------:R-:W-:-:S04]  /*2a90*/  SHF.L.U32 R0, R2, 0x1f, RZ ;  /* 0x0000001f02007819 */ /* 0x000fc800000006ff */
[----:B------:R-:W1:Y:S02]  /*2aa0*/  SYNCS.PHASECHK.TRANS64 P0, [UR4+0xa0], R0 ;  /* 0x0000a000ff0075a7 */ /* 0x000e640008001004 */
[----:B-1----:R-:W-:Y:S05]  /*2ab0*/  @P0 EXIT ;  /* 0x000000000000094d */ /* 0x002fea0003800000 */
[----:B------:R-:W-:Y:S02]  /*2ac0*/  SHF.L.U32 R2, R2, 0x1f, RZ ;  /* 0x0000001f02027819 */ /* 0x000fe400000006ff */
[----:B------:R-:W-:-:S07]  /*2ad0*/  MOV R0, UR4 ;  /* 0x0000000400007c02 */ /* 0x000fce0008000f00 */
.L_x_47:
[----:B-1----:R1:W2:Y:S02]  /*2ae0*/  SYNCS.PHASECHK.TRANS64.TRYWAIT P0, [R0+URZ+0xa0], R2 ;  /* 0x0000a002000075a7 */ /* 0x0022a400080011ff */
[----:B--2---:R-:W-:Y:S05]  /*2af0*/  @!P0 NANOSLEEP.SYNCS 0x989680 ;  /* 0x009896800000895d */ /* 0x004fea0003900000 */
[----:B------:R-:W2:Y:S02]  /*2b00*/  @!P0 SYNCS.PHASECHK.TRANS64 P0, [R0+URZ+0xa0], R2 ;  /* 0x0000a002000085a7 */ /* 0x000ea400080010ff */
[----:B--2---:R-:W-:Y:S05]  /*2b10*/  @P0 EXIT ;  /* 0x000000000000094d */ /* 0x004fea0003800000 */
[----:B------:R-:W-:Y:S05]  /*2b20*/  BRA `(.L_x_47) ;  /* 0xfffffffc00ec7947 */ /* 0x000fea000383ffff */
.L_x_40:
[----:B------:R-:W-:-:S09]  /*2b30*/  UISETP.NE.AND UP1, UPT, UR8, URZ, UPT ;  /* 0x000000ff0800728c */ /* 0x000fd2000bf25270 */
[----:B------:R-:W-:Y:S05]  /*2b40*/  BRA.U UP1, `(.L_x_48) ;  /* 0x0000000d01cc7547 */ /* 0x000fea000b800000 */
[----:B------:R-:W-:Y:S01]  /*2b50*/  UMOV UR4, 0x40 ;  /* 0x0000004000047882 */ /* 0x000fe20000000000 */
[----:B------:R-:W-:Y:S01]  /*2b60*/  NOP ;  /* 0x0000000000007918 */ /* 0x000fe20000000000 */
[----:B------:R-:W-:Y:S01]  /*2b70*/  ULEA UR4, UR37, UR4, 0x18 ;  /* 0x0000000425047291 */ /* 0x000fe2000f8ec0ff */
[----:B------:R-:W-:Y:S02]  /*2b80*/  UMOV UR5, 0x400 ;  /* 0x0000040000057882 */ /* 0x000fe40000000000 */
[----:B------:R-:W-:-:S06]  /*2b90*/  ULEA UR37, UR37, UR5, 0x18 ;  /* 0x0000000525257291 */ /* 0x000fcc000f8ec0ff */
[----:B------:R-:W1:Y:S02]  /*2ba0*/  LDS.U8 R0, [UR4+0x1c] ;  /* 0x00001c04ff007984 */ /* 0x000e640008000000 */
[----:B-1----:R-:W-:-:S13]  /*2bb0*/  ISETP.NE.AND P0, PT, R0, RZ, PT ;  /* 0x000000ff0000720c */ /* 0x002fda0003f05270 */
[----:B------:R-:W-:Y:S05]  /*2bc0*/  @P0 BRA `(.L_x_49) ;  /* 0x0000000000580947 */ /* 0x000fea0003800000 */
[----:B------:R-:W-:-:S13]  /*2bd0*/  ELECT P0, URZ, PT ;  /* 0x0000000000ff782f */ /* 0x000fda0003800000 */
[----:B------:R-:W-:Y:S05]  /*2be0*/  @!P0 BRA `(.L_x_50) ;  /* 0x0000000000608947 */ /* 0x000fea0003800000 */
[----:B------:R-:W-:Y:S01]  /*2bf0*/  UMOV UR5, 0x10 ;  /* 0x0000001000057882 */ /* 0x000fe20000000000 */
[----:B------:R-:W-:Y:S01]  /*2c00*/  HFMA2 R0, -RZ, RZ, 0, 5.9604644775390625e-08 ;  /* 0x00000001ff007431 */ /* 0x000fe200000001ff */
[----:B------:R-:W-:-:S03]  /*2c10*/  MOV R2, 0xffff ;  /* 0x0000ffff00027802 */ /* 0x000fc60000000f00 */
[----:B------:R-:W-:Y:S04]  /*2c20*/  DEPBAR.LE SB1, 0x36 ;  /* 0x00009d800000791a */ /* 0x000fe80000000000 */
[----:B------:R-:W1:Y:S02]  /*2c30*/  UTCATOMSWS.FIND_AND_SET.ALIGN UP0, UR5, UR5 ;  /* 0x00000005000575e3 */ /* 0x000e640008000800 */
[----:B-1----:R-:W-:Y:S01]  /*2c40*/  MOV R3, UR5 ;  /* 0x0000000500037c02 */ /* 0x002fe20008000f00 */
[----:B------:R-:W-:Y:S06]  /*2c50*/  BRA.U UP0, `(.L_x_51) ;  /* 0x0000000100187547 */ /* 0x000fec000b800000 */
.L_x_52:
[----:B------:R-:W-:Y:S05]  /*2c60*/  NANOSLEEP 0x64 ;  /* 0x000000640000795d */ /* 0x000fea0003800000 */
[----:B------:R-:W-:-:S05]  /*2c70*/  UMOV UR5, 0x10 ;  /* 0x0000001000057882 */ /* 0x000fca0000000000 */
[----:B------:R-:W-:Y:S04]  /*2c80*/  DEPBAR.LE SB1, 0x36 ;  /* 0x00009d800000791a */ /* 0x000fe80000000000 */
[----:B------:R-:W1:Y:S02]  /*2c90*/  UTCATOMSWS.FIND_AND_SET.ALIGN UP0, UR5, UR5 ;  /* 0x00000005000575e3 */ /* 0x000e640008000800 */
[----:B-1----:R-:W-:Y:S01]  /*2ca0*/  MOV R3, UR5 ;  /* 0x0000000500037c02 */ /* 0x002fe20008000f00 */
[----:B------:R-:W-:Y:S05]  /*2cb0*/  BRA.U !UP0, `(.L_x_52) ;  /* 0xfffffffd08e87547 */ /* 0x000fea000b83ffff */
.L_x_51:
[-C--:B------:R-:W-:Y:S02]  /*2cc0*/  SHF.L.U32 R2, R2, R3.reuse, RZ ;  /* 0x0000000302027219 */ /* 0x080fe400000006ff */
[----:B------:R-:W-:Y:S01]  /*2cd0*/  SHF.L.U32 R0, R0, R3, RZ ;  /* 0x0000000300007219 */ /* 0x000fe200000006ff */
[----:B------:R-:W-:Y:S02]  /*2ce0*/  IMAD.SHL.U32 R3, R3, 0x20, RZ ;  /* 0x0000002003037824 */ /* 0x000fe400078e00ff */
[----:B------:R1:W-:Y:S04]  /*2cf0*/  ATOMS.OR RZ, [UR4+0x14], R2 ;  /* 0x00001402ffff798c */ /* 0x0003e8000b000004 */
[----:B------:R1:W-:Y:S04]  /*2d00*/  ATOMS.OR RZ, [UR4+0x18], R0 ;  /* 0x00001800ffff798c */ /* 0x0003e8000b000004 */
[----:B------:R1:W-:Y:S01]  /*2d10*/  STS [UR37+0x140], R3 ;  /* 0x00014003ff007988 */ /* 0x0003e20008000825 */
[----:B------:R-:W-:Y:S05]  /*2d20*/  BRA `(.L_x_50) ;  /* 0x0000000000107947 */ /* 0x000fea0003800000 */
.L_x_49:
[----:B------:R-:W-:Y:S02]  /*2d30*/  MOV R0, 0xffffffff ;  /* 0xffffffff00007802 */ /* 0x000fe40000000f00 */
[----:B------:R-:W-:-:S03]  /*2d40*/  MOV R2, 0x2d70 ;  /* 0x00002d7000027802 */ /* 0x000fc60000000f00 */
[----:B------:R1:W-:Y:S04]  /*2d50*/  STS [UR37+0x140], R0 ;  /* 0x00014000ff007988 */ /* 0x0003e80008000825 */
[----:B-1-3-5:R-:W-:Y:S05]  /*2d60*/  CALL.REL.NOINC `($__internal_1_$__cuda_sm10x_tcgen05_guardrail_trap_phase_invalid_during_alloc) ;  /* 0x0000008000347944 */ /* 0x02afea0003c00000 */
.L_x_50:
[----:B------:R-:W-:Y:S05]  /*2d70*/  WARPSYNC.ALL ;  /* 0x0000000000007948 */ /* 0x000fea0003800000 */
[----:B------:R-:W2:Y:S01]  /*2d80*/  S2UR UR5, SR_CgaCtaId ;  /* 0x00000000000579c3 */ /* 0x000ea20000008800 */
[----:B------:R-:W-:Y:S01]  /*2d90*/  UMOV UR4, 0x400 ;  /* 0x0000040000047882 */ /* 0x000fe20000000000 */
[----:B------:R-:W-:-:S06]  /*2da0*/  NOP ;  /* 0x0000000000007918 */ /* 0x000fcc0000000000 */
[----:B------:R-:W-:Y:S06]  /*2db0*/  BAR.ARV 0x6, 0xa0 ;  /* 0x0182800000007b1d */ /* 0x000fec0000002000 */
[----:B------:R-:W4:Y:S01]  /*2dc0*/  LDCU UR7, c[0x0][0x38c] ;  /* 0x00007180ff0777ac */ /* 0x000f220008000800 */
[----:B------:R-:W-:Y:S01]  /*2dd0*/  IMAD.MOV.U32 R11, RZ, RZ, 0x1 ;  /* 0x00000001ff0b7424 */ /* 0x000fe200078e00ff */
[----:B------:R-:W-:Y:S01]  /*2de0*/  CS2R R8, SRZ ;  /* 0x0000000000087805 */ /* 0x000fe2000001ff00 */
[----:B------:R-:W-:Y:S01]  /*2df0*/  IMAD.MOV.U32 R10, RZ, RZ, RZ ;  /* 0x000000ffff0a7224 */ /* 0x000fe200078e00ff */
[----:B------:R-:W3:Y:S01]  /*2e00*/  LDCU UR6, c[0x0][0x38c] ;  /* 0x00007180ff0677ac */ /* 0x000ee20008000800 */
[----:B------:R-:W-:Y:S01]  /*2e10*/  UMOV UR15, URZ ;  /* 0x000000ff000f7c82 */ /* 0x000fe20008000000 */
[----:B------:R-:W-:Y:S01]  /*2e20*/  UMOV UR14, URZ ;  /* 0x000000ff000e7c82 */ /* 0x000fe20008000000 */
[----:B--2---:R-:W-:Y:S01]  /*2e30*/  ULEA UR5, UR5, UR4, 0x18 ;  /* 0x0000000405057291 */ /* 0x004fe2000f8ec0ff */
[----:B------:R-:W-:Y:S01]  /*2e40*/  UMOV UR24, 0x0 ;  /* 0x0000000000187882 */ /* 0x000fe20000000000 */
[----:B------:R-:W-:-:S02]  /*2e50*/  UMOV UR25, 0x4408910 ;  /* 0x0440891000197882 */ /* 0x000fc40000000000 */
[----:B------:R-:W-:Y:S02]  /*2e60*/  UIADD3 UR10, UPT, UPT, UR5, 0x8800, URZ ;  /* 0x00008800050a7890 */ /* 0x000fe4000fffe0ff */
[----:B------:R-:W-:Y:S02]  /*2e70*/  UIADD3 UR11, UPT, UPT, UR5, 0x10800, URZ ;  /* 0x00010800050b7890 */ /* 0x000fe4000fffe0ff */
[----:B----4-:R-:W-:Y:S01]  /*2e80*/  UIADD3 UR7, UPT, UPT, UR7, 0x1f, URZ ;  /* 0x0000001f07077890 */ /* 0x010fe2000fffe0ff */
[----:B-1----:R-:W1:Y:S01]  /*2e90*/  LDS R0, [UR5+0x140] ;  /* 0x00014005ff007984 */ /* 0x002e620008000800 */
[----:B------:R-:W-:Y:S02]  /*2ea0*/  USHF.R.U32.HI UR10, URZ, 0x4, UR10 ;  /* 0x00000004ff0a7899 */ /* 0x000fe4000801160a */
[----:B------:R-:W-:Y:S02]  /*2eb0*/  USHF.R.S32.HI UR4, URZ, 0x1f, UR7 ;  /* 0x0000001fff047899 */ /* 0x000fe40008011407 */
[----:B------:R-:W-:-:S02]  /*2ec0*/  USHF.R.U32.HI UR11, URZ, 0x4, UR11 ;  /* 0x00000004ff0b7899 */ /* 0x000fc4000801160b */
[----:B------:R-:W-:Y:S02]  /*2ed0*/  ULEA.HI UR4, UR4, UR7, URZ, 0x5 ;  /* 0x0000000704047291 */ /* 0x000fe4000f8f28ff */
[----:B------:R-:W-:Y:S02]  /*2ee0*/  ULOP3.LUT UR10, UR10, 0x3fff, URZ, 0xc0, !UPT ;  /* 0x00003fff0a0a7892 */ /* 0x000fe4000f8ec0ff */
[----:B------:R-:W-:Y:S02]  /*2ef0*/  USHF.R.S32.HI UR4, URZ, 0x5, UR4 ;  /* 0x00000005ff047899 */ /* 0x000fe40008011404 */
[----:B------:R-:W-:Y:S02]  /*2f00*/  ULOP3.LUT UR11, UR11, 0x3fff, URZ, 0xc0, !UPT ;  /* 0x00003fff0b0b7892 */ /* 0x000fe4000f8ec0ff */
[----:B------:R-:W-:Y:S01]  /*2f10*/  UISETP.LT.AND UP0, UPT, UR4, 0x1, UPT ;  /* 0x000000010400788c */ /* 0x000fe2000bf01270 */
[----:B------:R-:W-:Y:S01]  /*2f20*/  UMOV UR22, 0x0 ;  /* 0x0000000000167882 */ /* 0x000fe20000000000 */
[----:B------:R-:W-:-:S02]  /*2f30*/  UMOV UR23, 0x4408910 ;  /* 0x0440891000177882 */ /* 0x000fc40000000000 */
[----:B------:R-:W-:Y:S02]  /*2f40*/  USEL UR9, UR4, 0x1, !UP0 ;  /* 0x0000000104097887 */ /* 0x000fe4000c000000 */
[----:B------:R-:W-:Y:S02]  /*2f50*/  ULOP3.LUT UR10, UR10, 0x1000000, URZ, 0xfc, !UPT ;  /* 0x010000000a0a7892 */ /* 0x000fe4000f8efcff */
[----:B------:R-:W-:Y:S02]  /*2f60*/  ULOP3.LUT UR11, UR11, 0x10000, URZ, 0xfc, !UPT ;  /* 0x000100000b0b7892 */ /* 0x000fe4000f8efcff */
[----:B------:R-:W-:Y:S02]  /*2f70*/  UIADD3 UR9, UPT, UPT, -UR9, URZ, URZ ;  /* 0x000000ff09097290 */ /* 0x000fe4000fffe1ff */
[----:B---3--:R-:W-:Y:S01]  /*2f80*/  UISETP.GE.AND UP3, UPT, UR6, 0x1, UPT ;  /* 0x000000010600788c */ /* 0x008fe2000bf66270 */
[----:B------:R-:W-:Y:S01]  /*2f90*/  UMOV UR20, 0x0 ;  /* 0x0000000000147882 */ /* 0x000fe20000000000 */
[----:B------:R-:W-:Y:S01]  /*2fa0*/  UMOV UR21, 0x4408910 ;  /* 0x0440891000157882 */ /* 0x000fe20000000000 */
[----:B------:R-:W-:Y:S01]  /*2fb0*/  UMOV UR18, 0x0 ;  /* 0x0000000000127882 */ /* 0x000fe20000000000 */
[----:B------:R-:W-:Y:S01]  /*2fc0*/  UMOV UR19, 0x4408910 ;  /* 0x0440891000137882 */ /* 0x000fe20000000000 */
[----:B-1----:R-:W-:-:S15]  /*2fd0*/  R2UR UR16, R0 ;  /* 0x00000000001072ca */ /* 0x002fde00000e0000 */
.L_x_59:
[----:B------:R-:W-:Y:S02]  /*2fe0*/  LEA R0, R10, UR5, 0x3 ;  /* 0x000000050a007c11 */ /* 0x000fe4000f8e18ff */
[----:B------:R-:W-:Y:S02]  /*2ff0*/  SHF.L.U32 R2, R9, 0x1f, RZ ;  /* 0x0000001f09027819 */ /* 0x000fe400000006ff */
[----:B------:R-:W-:Y:S01]  /*3000*/  PLOP3.LUT P0, PT, PT, PT, UP3, 0x80, 0x8 ;  /* 0x000000000008781c */ /* 0x000fe20003f0f038 */
[----:B------:R-:W-:Y:S01]  /*3010*/  VIADD R3, R0, 0xa0 ;  /* 0x000000a000037836 */ /* 0x000fe20000000000 */
[----:B-1----:R-:W1:Y:S02]  /*3020*/  SYNCS.PHASECHK.TRANS64.TRYWAIT P1, [R0+URZ+0x90], R2 ;  /* 0x00009002000075a7 */ /* 0x002e6400080211ff */
[----:B-1-3--:R-:W-:Y:S09]  /*3030*/  @!P1 BRA `(.L_x_53) ;  /* 0x0000007000d09947 */ /* 0x00aff20003800000 */
.L_x_182:
[----:B------:R-:W-:Y:S01]  /*3040*/  LEA R4, R10, UR5, 0x4 ;  /* 0x000000050a047c11 */ /* 0x000fe2000f8e20ff */
[----:B------:R-:W-:Y:S01]  /*3050*/  @UP3 ULEA UR6, UR14, UR5, 0x3 ;  /* 0x000000050e063291 */ /* 0x000fe2000f8e18ff */
[----:B------:R-:W-:Y:S01]  /*3060*/  PLOP3.LUT P2, PT, PT, PT, PT, 0x80, 0x8 ;  /* 0x000000000008781c */ /* 0x000fe20003f4f070 */
[----:B------:R-:W-:Y:S01]  /*3070*/  ULEA UR7, UR15, UR5, 0x3 ;  /* 0x000000050f077291 */ /* 0x000fe2000f8e18ff */
[----:B------:R-:W-:Y:S02]  /*3080*/  PRMT R3, RZ, 0x654, R3 ;  /* 0x00000654ff037816 */ /* 0x000fe40000000003 */
[----:B------:R-:W2:Y:S01]  /*3090*/  LDS.128 R4, [R4+0x120] ;  /* 0x0001200004047984 */ /* 0x000ea20000000c00 */
[----:B-1----:R-:W-:Y:S02]  /*30a0*/  @P0 SHF.L.U32 R2, R8, 0x1f, RZ ;  /* 0x0000001f08020819 */ /* 0x002fe400000006ff */
[----:B------:R-:W-:Y:S01]  /*30b0*/  SHF.L.U32 R0, R11, 0x1f, RZ ;  /* 0x0000001f0b007819 */ /* 0x000fe200000006ff */
[----:B------:R-:W-:Y:S01]  /*30c0*/  @!PT LDS RZ, [RZ] ;  /* 0x00000000fffff984 */ /* 0x000fe20000000800 */
[----:B------:R-:W-:Y:S01]  /*30d0*/  @!PT LDS RZ, [RZ] ;  /* 0x00000000fffff984 */ /* 0x000fe20000000800 */
[----:B------:R-:W-:Y:S01]  /*30e0*/  @!PT LDS RZ, [RZ] ;  /* 0x00000000fffff984 */ /* 0x000fe20000000800 */
[----:B------:R-:W-:Y:S01]  /*30f0*/  @!PT LDS RZ, [RZ] ;  /* 0x00000000fffff984 */ /* 0x000fe20000000800 */
[----:B------:R1:W-:Y:S06]  /*3100*/  MEMBAR.ALL.CTA ;  /* 0x0000000000007992 */ /* 0x0003ec0000008000 */
[----:B-1----:R-:W1:Y:S02]  /*3110*/  FENCE.VIEW.ASYNC.S ;  /* 0x00000000000073c6 */ /* 0x002e640000000000 */
[----:B-1----:R1:W-:Y:S01]  /*3120*/  SYNCS.ARRIVE.TRANS64.RED.A1T0 RZ, [R3+URZ], RZ ;  /* 0x000000ff03ff79a7 */ /* 0x0023e200081004ff */
[----:B------:R1:W3:Y:S01]  /*3130*/  @P0 SYNCS.PHASECHK.TRANS64.TRYWAIT P2, [UR6], R2 ;  /* 0x00000002ff0005a7 */ /* 0x0002e20008041106 */
[----:B------:R-:W-:Y:S01]  /*3140*/  ULEA.HI UR6, UR15, UR15, URZ, 0x1 ;  /* 0x0000000f0f067291 */ /* 0x000fe2000f8f08ff */
[----:B--2---:R-:W-:-:S03]  /*3150*/  LOP3.LUT P1, RZ, R6, 0x1, RZ, 0xc0, !PT ;  /* 0x0000000106ff7812 */ /* 0x004fc6000782c0ff */
[----:B------:R-:W-:Y:S02]  /*3160*/  USHF.L.U32 UR8, UR6, 0x7, URZ ;  /* 0x0000000706087899 */ /* 0x000fe400080006ff */
[----:B------:R-:W-:Y:S02]  /*3170*/  ULOP3.LUT UR6, UR6, 0xffe, URZ, 0xc0, !UPT ;  /* 0x00000ffe06067892 */ /* 0x000fe4000f8ec0ff */
[----:B------:R-:W-:Y:S02]  /*3180*/  ULOP3.LUT UR8, UR8, 0xffffff00, URZ, 0xc0, !UPT ;  /* 0xffffff0008087892 */ /* 0x000fe4000f8ec0ff */
[----:B------:R-:W-:Y:S02]  /*3190*/  UIADD3 UR6, UPT, UPT, -UR6, UR15, URZ ;  /* 0x0000000f06067290 */ /* 0x000fe4000fffe1ff */
[----:B------:R-:W-:Y:S01]  /*31a0*/  UIADD3 UR8, UPT, UPT, UR16, UR8, URZ ;  /* 0x0000000810087290 */ /* 0x000fe2000fffe0ff */
[----:B------:R-:W2:Y:S03]  /*31b0*/  SYNCS.PHASECHK.TRANS64.TRYWAIT P0, [UR7+0xd0], R0 ;  /* 0x0000d000ff0075a7 */ /* 0x000ea60008001107 */
[----:B------:R-:W-:Y:S01]  /*31c0*/  ULEA UR8, UR6, UR8, 0x14 ;  /* 0x0000000806087291 */ /* 0x000fe2000f8ea0ff */
[----:B-123--:R-:W-:Y:S11]  /*31d0*/  @!P0 BRA `(.L_x_54) ;  /* 0x00000070007c8947 */ /* 0x00eff60003800000 */
.L_x_184:
[----:B------:R-:W-:Y:S01]  /*31e0*/  IADD3 R10, PT, PT, R10, 0x1, RZ ;  /* 0x000000010a0a7810 */ /* 0x000fe20007ffe0ff */
[----:B------:R-:W-:Y:S06]  /*31f0*/  BRA.U !UP3, `(.L_x_55) ;  /* 0x000000010bc07547 */ /* 0x000fec000b800000 */
[----:B------:R-:W-:Y:S01]  /*3200*/  UPLOP3.LUT UP4, UPT, UPT, UPT, UPT, 0x40, 0x4 ;  /* 0x000000000004789c */ /* 0x000fe20003f8e870 */
[----:B------:R-:W-:Y:S01]  /*3210*/  UMOV UR13, UR9 ;  /* 0x00000009000d7c82 */ /* 0x000fe20008000000 */
[----:B------:R-:W-:Y:S01]  /*3220*/  UMOV UR12, UR4 ;  /* 0x00000004000c7c82 */ /* 0x000fe20008000000 */
[----:B------:R-:W-:-:S08]  /*3230*/  UMOV UR17, UR14 ;  /* 0x0000000e00117c82 */ /* 0x000fd00008000000 */
.L_x_58:
[----:B------:R-:W-:Y:S02]  /*3240*/  UIADD3 UR13, UPT, UPT, UR13, 0x1, URZ ;  /* 0x000000010d0d7890 */ /* 0x000fe4000fffe0ff */
[----:B--2---:R-:W-:Y:S02]  /*3250*/  ULEA UR6, UR17, UR5, 0x3 ;  /* 0x0000000511067291 */ /* 0x004fe4000f8e18ff */
[----:B------:R-:W-:Y:S01]  /*3260*/  UISETP.NE.AND UP0, UPT, UR13, URZ, UPT ;  /* 0x000000ff0d00728c */ /* 0x000fe2000bf05270 */
[----:B---3--:R-:W-:Y:S10]  /*3270*/  @P2 BRA `(.L_x_56) ;  /* 0x00000000000c2947 */ /* 0x008ff40003800000 */
[----:B-1----:R-:W-:Y:S04]  /*3280*/  SHF.L.U32 R2, R8, 0x1f, RZ ;  /* 0x0000001f08027819 */ /* 0x002fe800000006ff */
[----:B------:R-:W1:Y:S02]  /*3290*/  SYNCS.PHASECHK.TRANS64.TRYWAIT P0, [UR6], R2 ;  /* 0x00000002ff0075a7 */ /* 0x000e640008001106 */
[----:B-1----:R-:W-:Y:S05]  /*32a0*/  @!P0 BRA `(.L_x_57) ;  /* 0x0000007000608947 */ /* 0x002fea0003800000 */
.L_x_56:
[----:B------:R-:W-:Y:S01]  /*32b0*/  UISETP.NE.AND UP1, UPT, UR12, 0x1, UPT ;  /* 0x000000010c00788c */ /* 0x000fe2000bf25270 */
[----:B------:R-:W-:Y:S01]  /*32c0*/  PLOP3.LUT P2, PT, PT, PT, PT, 0x80, 0x8 ;  /* 0x000000000008781c */ /* 0x000fe20003f4f070 */
[----:B------:R-:W-:Y:S02]  /*32d0*/  UIADD3 UR14, UPT, UPT, UR17, 0x1, URZ ;  /* 0x00000001110e7890 */ /* 0x000fe4000fffe0ff */
[----:B------:R-:W-:Y:S02]  /*32e0*/  ULEA UR28, UR17, UR11, 0xb ;  /* 0x0000000b111c7291 */ /* 0x000fe4000f8e58ff */
[----:B------:R-:W-:Y:S01]  /*32f0*/  UISETP.NE.AND UP2, UPT, UR14, 0x4, UPT ;  /* 0x000000040e00788c */ /* 0x000fe2000bf45270 */
[----:B------:R-:W-:Y:S01]  /*3300*/  PLOP3.LUT P0, PT, PT, PT, UP1, 0x80, 0x8 ;  /* 0x000000000008781c */ /* 0x000fe20003f0f018 */
[----:B------:R-:W-:Y:S02]  /*3310*/  UIADD3 UR40, UPT, UPT, UR28, 0x2, URZ ;  /* 0x000000021c287890 */ /* 0x000fe4000fffe0ff */
[----:B------:R-:W-:Y:S02]  /*3320*/  USEL UR27, URZ, 0x1, UP2 ;  /* 0x00000001ff1b7887 */ /* 0x000fe40009000000 */
[----:B------:R-:W-:Y:S02]  /*3330*/  USEL UR14, UR14, URZ, UP2 ;  /* 0x000000ff0e0e7287 */ /* 0x000fe40009000000 */
[----:B------:R-:W-:Y:S02]  /*3340*/  UIADD3 UR36, UPT, UPT, UR28, 0x4, URZ ;  /* 0x000000041c247890 */ /* 0x000fe4000fffe0ff */
[----:B------:R-:W-:Y:S01]  /*3350*/  @UP1 ULEA UR26, UR14, UR5, 0x3 ;  /* 0x000000050e1a1291 */ /* 0x000fe2000f8e18ff */
[----:B------:R-:W-:Y:S01]  /*3360*/  LOP3.LUT R8, R8, UR27, RZ, 0x3c, !PT ;  /* 0x0000001b08087c12 */ /* 0x000fe2000f8e3cff */
[----:B------:R-:W-:Y:S02]  /*3370*/  UIADD3 UR32, UPT, UPT, UR28, 0x6, URZ ;  /* 0x000000061c207890 */ /* 0x000fe4000fffe0ff */
[----:B------:R-:W-:Y:S01]  /*3380*/  UIADD3 UR6, UPT, UPT, UR6, 0x20, URZ ;  /* 0x0000002006067890 */ /* 0x000fe2000fffe0ff */
[----:B-1----:R-:W-:Y:S01]  /*3390*/  @P0 SHF.L.U32 R0, R8, 0x1f, RZ ;  /* 0x0000001f08000819 */ /* 0x002fe200000006ff */
[----:B------:R-:W-:Y:S01]  /*33a0*/  UIADD3 UR12, UPT, UPT, UR12, -0x1, URZ ;  /* 0xffffffff0c0c7890 */ /* 0x000fe2000fffe0ff */
[----:B------:R-:W-:Y:S02]  /*33b0*/  UMOV UR29, 0x40004040 ;  /* 0x40004040001d7882 */ /* 0x000fe40000000000 */
[----:B------:R2:W3:Y:S01]  /*33c0*/  @P0 SYNCS.PHASECHK.TRANS64.TRYWAIT P2, [UR26], R0 ;  /* 0x00000000ff0005a7 */ /* 0x0004e2000804111a */
[----:B------:R-:W-:Y:S01]  /*33d0*/  ULEA UR26, UR17, UR10, 0x9 ;  /* 0x0000000a111a7291 */ /* 0x000fe2000f8e48ff */
[----:B------:R-:W-:Y:S01]  /*33e0*/  UMOV UR27, 0x20004020 ;  /* 0x20004020001b7882 */ /* 0x000fe20000000000 */
[----:B------:R-:W-:Y:S02]  /*33f0*/  UMOV UR41, 0x40004040 ;  /* 0x4000404000297882 */ /* 0x000fe40000000000 */
[----:B------:R-:W-:Y:S02]  /*3400*/  UIADD3 UR38, UPT, UPT, UR26, 0x40, URZ ;  /* 0x000000401a267890 */ /* 0x000fe4000fffe0ff */
[----:B------:R-:W-:Y:S02]  /*3410*/  UIADD3 UR34, UPT, UPT, UR26, 0x80, URZ ;  /* 0x000000801a227890 */ /* 0x000fe4000fffe0ff */
[----:B------:R-:W-:Y:S01]  /*3420*/  UIADD3 UR30, UPT, UPT, UR26, 0xc0, URZ ;  /* 0x000000c01a1e7890 */ /* 0x000fe2000fffe0ff */
[----:B------:R2:W-:Y:S01]  /*3430*/  UTCHMMA gdesc[UR26], gdesc[UR28], tmem[UR8], tmem[UR24], idesc[UR25], UP4 ;  /* 0x00ff181c1a0075ea */ /* 0x0005e2000a000008 */
[----:B------:R-:W-:Y:S01]  /*3440*/  UPLOP3.LUT UP4, UPT, UPT, UPT, UPT, 0x80, 0x8 ;  /* 0x000000000008789c */ /* 0x000fe20003f8f070 */
[----:B------:R-:W-:Y:S01]  /*3450*/  UMOV UR39, 0x20004020 ;  /* 0x2000402000277882 */ /* 0x000fe20000000000 */
[----:B------:R-:W-:Y:S01]  /*3460*/  UMOV UR37, 0x40004040 ;  /* 0x4000404000257882 */ /* 0x000fe20000000000 */
[----:B------:R2:W-:Y:S01]  /*3470*/  UTCHMMA gdesc[UR38], gdesc[UR40], tmem[UR8], tmem[UR22], idesc[UR23], UPT ;  /* 0x00ff1628260075ea */ /* 0x0005e2000b800008 */
[----:B------:R-:W-:Y:S01]  /*3480*/  UMOV UR35, 0x20004020 ;  /* 0x2000402000237882 */ /* 0x000fe20000000000 */
[----:B------:R-:W-:Y:S01]  /*3490*/  UMOV UR33, 0x40004040 ;  /* 0x4000404000217882 */ /* 0x000fe20000000000 */
[----:B------:R-:W-:Y:S01]  /*34a0*/  UMOV UR31, 0x20004020 ;  /* 0x20004020001f7882 */ /* 0x000fe20000000000 */
[----:B------:R2:W-:Y:S01]  /*34b0*/  UTCHMMA gdesc[UR34], gdesc[UR36], tmem[UR8], tmem[UR20], idesc[UR21], UPT ;  /* 0x00ff1424220075ea */ /* 0x0005e2000b800008 */
[----:B------:R2:W-:Y:S01]  /*34c0*/  UTCHMMA gdesc[UR30], gdesc[UR32], tmem[UR8], tmem[UR18], idesc[UR19], UPT ;  /* 0x00ff12201e0075ea */ /* 0x0005e2000b800008 */
[----:B------:R2:W-:Y:S01]  /*34d0*/  UTCBAR [UR6], URZ ;  /* 0x000000ff060073e9 */ /* 0x0005e200080000ff */
[----:B------:R-:W-:Y:S01]  /*34e0*/  UMOV UR17, UR14 ;  /* 0x0000000e00117c82 */ /* 0x000fe20008000000 */
[----:B------:R-:W-:Y:S05]  /*34f0*/  BRA.U UP0, `(.L_x_58) ;  /* 0xfffffffd00507547 */ /* 0x000fea000b83ffff */
.L_x_55:
[----:B------:R-:W-:Y:S01]  /*3500*/  UIADD3 UR15, UPT, UPT, UR15, 0x1, URZ ;  /* 0x000000010f0f7890 */ /* 0x000fe2000fffe0ff */
[C---:B------:R-:W-:Y:S01]  /*3510*/  ISETP.NE.AND P0, PT, R10.reuse, 0x2, PT ;  /* 0x000000020a00780c */ /* 0x040fe20003f05270 */
[----:B------:R-:W-:Y:S02]  /*3520*/  UIADD3 UR7, UPT, UPT, UR7, 0xb0, URZ ;  /* 0x000000b007077890 */ /* 0x000fe4000fffe0ff */
[----:B------:R-:W-:Y:S01]  /*3530*/  UISETP.NE.AND UP0, UPT, UR15, 0x4, UPT ;  /* 0x000000040f00788c */ /* 0x000fe2000bf05270 */
[----:B-12---:R-:W-:Y:S02]  /*3540*/  SEL R0, RZ, 0x1, P0 ;  /* 0x00000001ff007807 */ /* 0x006fe40000000000 */
[----:B------:R-:W-:Y:S01]  /*3550*/  SEL R10, R10, RZ, P0 ;  /* 0x000000ff0a0a7207 */ /* 0x000fe20000000000 */
[----:B------:R-:W-:Y:S01]  /*3560*/  USEL UR6, URZ, 0x1, UP0 ;  /* 0x00000001ff067887 */ /* 0x000fe20008000000 */
[----:B------:R-:W-:Y:S01]  /*3570*/  LOP3.LUT R9, R9, R0, RZ, 0x3c, !PT ;  /* 0x0000000009097212 */ /* 0x000fe200078e3cff */
[----:B------:R-:W-:Y:S01]  /*3580*/  USEL UR15, UR15, URZ, UP0 ;  /* 0x000000ff0f0f7287 */ /* 0x000fe20008000000 */
[----:B------:R1:W-:Y:S03]  /*3590*/  UTCBAR [UR7], URZ ;  /* 0x000000ff070073e9 */ /* 0x0003e600080000ff */
[----:B------:R-:W-:Y:S01]  /*35a0*/  LOP3.LUT R11, R11, UR6, RZ, 0x3c, !PT ;  /* 0x000000060b0b7c12 */ /* 0x000fe2000f8e3cff */
[----:B------:R-:W-:Y:S07]  /*35b0*/  @P1 BRA `(.L_x_59) ;  /* 0xfffffff800881947 */ /* 0x000fee000383ffff */
[----:B------:R-:W2:Y:S01]  /*35c0*/  S2UR UR4, SR_CgaCtaId ;  /* 0x00000000000479c3 */ /* 0x000ea20000008800 */
[----:B------:R-:W-:Y:S01]  /*35d0*/  ELECT P0, URZ, PT ;  /* 0x0000000000ff782f */ /* 0x000fe20003800000 */
[----:B------:R-:W-:Y:S01]  /*35e0*/  IMAD.MOV.U32 R0, RZ, RZ, 0x1 ;  /* 0x00000001ff007424 */ /* 0x000fe200078e00ff */
[----:B------:R-:W-:Y:S01]  /*35f0*/  UIADD3 UR5, UPT, UPT, UR5, 0xd0, URZ ;  /* 0x000000d005057890 */ /* 0x000fe2000fffe0ff */
[----:B------:R-:W-:Y:S01]  /*3600*/  SHF.L.U32 R2, R11, 0x1f, RZ ;  /* 0x0000001f0b027819 */ /* 0x000fe200000006ff */
[----:B------:R-:W-:-:S03]  /*3610*/  UMOV UR6, 0x40 ;  /* 0x0000004000067882 */ /* 0x000fc60000000000 */
[----:B------:R-:W-:Y:S01]  /*3620*/  UVIRTCOUNT.DEALLOC.SMPOOL 0x80 ;  /* 0x000000800000784c */ /* 0x000fe20000000000 */
[----:B--2---:R-:W-:Y:S02]  /*3630*/  ULEA UR4, UR4, UR6, 0x18 ;  /* 0x0000000604047291 */ /* 0x004fe4000f8ec0ff */
[----:B------:R-:W-:-:S07]  /*3640*/  ULEA UR6, UR15, UR5, 0x3 ;  /* 0x000000050f067291 */ /* 0x000fce000f8e18ff */
[----:B------:R2:W-:Y:S02]  /*3650*/  @P0 STS.U8 [UR4+0x1c], R0 ;  /* 0x00001c00ff000988 */ /* 0x0005e40008000004 */
[----:B------:R-:W4:Y:S02]  /*3660*/  SYNCS.PHASECHK.TRANS64.TRYWAIT P0, [UR6], R2 ;  /* 0x00000002ff0075a7 */ /* 0x000f240008001106 */
[----:B--2-4-:R-:W-:Y:S05]  /*3670*/  @!P0 BRA `(.L_x_60) ;  /* 0x0000006c00848947 */ /* 0x014fea0003800000 */
.L_x_187:
[----:B-1----:R-:W-:-:S04]  /*3680*/  UIADD3 UR7, UPT, UPT, UR15, 0x1, URZ ;  /* 0x000000010f077890 */ /* 0x002fc8000fffe0ff */
[----:B------:R-:W-:-:S04]  /*3690*/  UISETP.NE.AND UP0, UPT, UR7, 0x4, UPT ;  /* 0x000000040700788c */ /* 0x000fc8000bf05270 */
[----:B------:R-:W-:Y:S02]  /*36a0*/  USEL UR8, URZ, 0x1, UP0 ;  /* 0x00000001ff087887 */ /* 0x000fe40008000000 */
[----:B------:R-:W-:-:S04]  /*36b0*/  USEL UR7, UR7, URZ, UP0 ;  /* 0x000000ff07077287 */ /* 0x000fc80008000000 */
[----:B------:R-:W-:Y:S01]  /*36c0*/  ULEA UR6, UR7, UR5, 0x3 ;  /* 0x0000000507067291 */ /* 0x000fe2000f8e18ff */
[----:B--2---:R-:W-:-:S04]  /*36d0*/  LOP3.LUT R2, R11, UR8, RZ, 0x3c, !PT ;  /* 0x000000080b027c12 */ /* 0x004fc8000f8e3cff */
[----:B------:R-:W-:-:S04]  /*36e0*/  SHF.L.U32 R3, R2, 0x1f, RZ ;  /* 0x0000001f02037819 */ /* 0x000fc800000006ff */
[----:B------:R-:W1:Y:S02]  /*36f0*/  SYNCS.PHASECHK.TRANS64.TRYWAIT P0, [UR6], R3 ;  /* 0x00000003ff0075a7 */ /* 0x000e640008001106 */
[----:B-1----:R-:W-:Y:S05]  /*3700*/  @!P0 BRA `(.L_x_61) ;  /* 0x0000006c00788947 */ /* 0x002fea0003800000 */
.L_x_189:
        /* <DEDUP_REMOVED lines=9> */
.L_x_191:
[----:B------:R-:W-:-:S04]  /*37a0*/  UIADD3 UR7, UPT, UPT, UR7, 0x1, URZ ;  /* 0x0000000107077890 */ /* 0x000fc8000fffe0ff */
[----:B------:R-:W-:-:S04]  /*37b0*/  UISETP.NE.AND UP0, UPT, UR7, 0x4, UPT ;  /* 0x000000040700788c */ /* 0x000fc8000bf05270 */
[----:B------:R-:W-:Y:S02]  /*37c0*/  USEL UR6, URZ, 0x1, UP0 ;  /* 0x00000001ff067887 */ /* 0x000fe40008000000 */
[----:B------:R-:W-:-:S04]  /*37d0*/  USEL UR7, UR7, URZ, UP0 ;  /* 0x000000ff07077287 */ /* 0x000fc80008000000 */
[----:B------:R-:W-:Y:S01]  /*37e0*/  ULEA UR7, UR7, UR5, 0x3 ;  /* 0x0000000507077291 */ /* 0x000fe2000f8e18ff */
[----:B------:R-:W-:-:S04]  /*37f0*/  LOP3.LUT R2, R2, UR6, RZ, 0x3c, !PT ;  /* 0x0000000602027c12 */ /* 0x000fc8000f8e3cff */
[----:B------:R-:W-:-:S04]  /*3800*/  SHF.L.U32 R2, R2, 0x1f, RZ ;  /* 0x0000001f02027819 */ /* 0x000fc800000006ff */
[----:B------:R-:W2:Y:S02]  /*3810*/  SYNCS.PHASECHK.TRANS64.TRYWAIT P0, [UR7], R2 ;  /* 0x00000002ff0075a7 */ /* 0x000ea40008001107 */
[----:B--2---:R-:W-:Y:S05]  /*3820*/  @!P0 BRA `(.L_x_63) ;  /* 0x0000006c00608947 */ /* 0x004fea0003800000 */
.L_x_193:
[----:B------:R-:W-:Y:S01]  /*3830*/  NOP ;  /* 0x0000000000007918 */ /* 0x000fe20000000000 */
[----:B-1----:R-:W1:Y:S01]  /*3840*/  LDS R0, [UR4+0x14] ;  /* 0x00001404ff007984 */ /* 0x002e620008000800 */
[----:B------:R-:W-:Y:S01]  /*3850*/  ULOP3.LUT UR6, UR16, 0xffff, URZ, 0xc0, !UPT ;  /* 0x0000ffff10067892 */ /* 0x000fe2000f8ec0ff */
[----:B------:R-:W-:Y:S01]  /*3860*/  UMOV UR8, 0xffff ;  /* 0x0000ffff00087882 */ /* 0x000fe20000000000 */
[----:B------:R-:W-:Y:S02]  /*3870*/  UMOV UR5, 0x1 ;  /* 0x0000000100057882 */ /* 0x000fe40000000000 */
[----:B------:R-:W-:-:S04]  /*3880*/  USHF.R.U32.HI UR6, URZ, 0x5, UR6 ;  /* 0x00000005ff067899 */ /* 0x000fc80008011606 */
[----:B------:R-:W-:Y:S02]  /*3890*/  USHF.L.U32 UR8, UR8, UR6, URZ ;  /* 0x0000000608087299 */ /* 0x000fe400080006ff */
[----:B------:R-:W-:-:S04]  /*38a0*/  USHF.L.U32 UR5, UR5, UR6, URZ ;  /* 0x0000000605057299 */ /* 0x000fc800080006ff */
[----:B-1----:R-:W-:-:S04]  /*38b0*/  LOP3.LUT R0, R0, UR8, RZ, 0xc0, !PT ;  /* 0x0000000800007c12 */ /* 0x002fc8000f8ec0ff */
[----:B------:R-:W-:-:S13]  /*38c0*/  ISETP.NE.AND P0, PT, R0, UR8, PT ;  /* 0x0000000800007c0c */ /* 0x000fda000bf05270 */
[----:B------:R-:W-:Y:S05]  /*38d0*/  @P0 BRA `(.L_x_64) ;  /* 0x0000000000580947 */ /* 0x000fea0003800000 */
[----:B------:R-:W1:Y:S02]  /*38e0*/  LDS R0, [UR4+0x18] ;  /* 0x00001804ff007984 */ /* 0x000e640008000800 */
[----:B-1----:R-:W-:-:S04]  /*38f0*/  LOP3.LUT R0, R0, UR5, RZ, 0xc0, !PT ;  /* 0x0000000500007c12 */ /* 0x002fc8000f8ec0ff */
[----:B------:R-:W-:-:S13]  /*3900*/  ISETP.NE.AND P0, PT, R0, UR5, PT ;  /* 0x0000000500007c0c */ /* 0x000fda000bf05270 */
[----:B------:R-:W-:Y:S05]  /*3910*/  @P0 BRA `(.L_x_65) ;  /* 0x00000000003c0947 */ /* 0x000fea0003800000 */
[----:B------:R-:W1:Y:S01]  /*3920*/  S2R R2, SR_LANEID ;  /* 0x0000000000027919 */ /* 0x000e620000000000 */
[----:B------:R-:W-:Y:S01]  /*3930*/  ULOP3.LUT UR8, URZ, UR8, URZ, 0x33, !UPT ;  /* 0x00000008ff087292 */ /* 0x000fe2000f8e33ff */
[----:B------:R-:W-:Y:S02]  /*3940*/  VOTEU.ANY UR7, UPT, PT ;  /* 0x0000000000077886 */ /* 0x000fe400038e0100 */
[----:B------:R-:W-:-:S03]  /*3950*/  UFLO.U32 UR7, UR7 ;  /* 0x00000007000772bd */ /* 0x000fc600080e0000 */
[----:B------:R-:W-:-:S04]  /*3960*/  IMAD.U32 R0, RZ, RZ, UR8 ;  /* 0x00000008ff007e24 */ /* 0x000fc8000f8e00ff */
[----:B------:R2:W4:Y:S02]  /*3970*/  REDUX UR6, R0 ;  /* 0x00000000000673c4 */ /* 0x0005240000000000 */
[----:B------:R1:W-:Y:S02]  /*3980*/  UTCATOMSWS.AND URZ, UR8 ;  /* 0x0000000800ff79e3 */ /* 0x0003e40008000000 */
[----:B-1----:R-:W-:Y:S02]  /*3990*/  ISETP.EQ.U32.AND P0, PT, R2, UR7, PT ;  /* 0x0000000702007c0c */ /* 0x002fe4000bf02070 */
[----:B--2---:R-:W-:Y:S02]  /*39a0*/  LOP3.LUT R0, RZ, UR5, RZ, 0x33, !PT ;  /* 0x00000005ff007c12 */ /* 0x004fe4000f8e33ff */
[----:B----4-:R-:W-:Y:S02]  /*39b0*/  MOV R2, UR6 ;  /* 0x0000000600027c02 */ /* 0x010fe40008000f00 */
[----:B------:R-:W1:Y:S07]  /*39c0*/  REDUX UR5, R0 ;  /* 0x00000000000573c4 */ /* 0x000e6e0000000000 */
[----:B------:R2:W-:Y:S01]  /*39d0*/  @P0 ATOMS.AND RZ, [UR4+0x14], R2 ;  /* 0x00001402ffff098c */ /* 0x0005e2000a800004 */
[----:B-1----:R-:W-:-:S05]  /*39e0*/  IMAD.U32 R0, RZ, RZ, UR5 ;  /* 0x00000005ff007e24 */ /* 0x002fca000f8e00ff */
[----:B------:R2:W-:Y:S01]  /*39f0*/  @P0 ATOMS.AND RZ, [UR4+0x18], R0 ;  /* 0x00001800ffff098c */ /* 0x0005e2000a800004 */
[----:B------:R-:W-:Y:S05]  /*3a00*/  BRA `(.L_x_66) ;  /* 0x0000000000147947 */ /* 0x000fea0003800000 */
.L_x_65:
[----:B------:R-:W-:Y:S02]  /*3a10*/  MOV R2, 0x3a30 ;  /* 0x00003a3000027802 */ /* 0x000fe40000000f00 */
[----:B---3-5:R-:W-:Y:S05]  /*3a20*/  CALL.REL.NOINC `($__internal_0_$__cuda_sm10x_tcgen05_guardrail_trap_col_being_dealloced_not_returned_by_alloc) ;  /* 0x0000007000f87944 */ /* 0x028fea0003c00000 */
[----:B------:R-:W-:Y:S05]  /*3a30*/  BRA `(.L_x_66) ;  /* 0x0000000000087947 */ /* 0x000fea0003800000 */
.L_x_64:
[----:B------:R-:W-:Y:S02]  /*3a40*/  MOV R2, 0x3a60 ;  /* 0x00003a6000027802 */ /* 0x000fe40000000f00 */
[----:B---3-5:R-:W-:Y:S05]  /*3a50*/  CALL.REL.NOINC `($__internal_2_$__cuda_sm10x_tcgen05_guardrail_trap_unallocated_columns_being_dealloced) ;  /* 0x0000007400047944 */ /* 0x028fea0003c00000 */
.L_x_66:
[----:B------:R-:W-:Y:S01]  /*3a60*/  NOP ;  /* 0x0000000000007918 */ /* 0x000fe20000000000 */
[----:B------:R-:W-:Y:S05]  /*3a70*/  EXIT ;  /* 0x000000000000794d */ /* 0x000fea0003800000 */
.L_x_48:
[----:B------:R-:W-:-:S09]  /*3a80*/  UISETP.NE.OR UP2, UPT, UR8, 0x3, !UP2 ;  /* 0x000000030800788c */ /* 0x000fd2000d745670 */
[----:B------:R-:W-:Y:S05]  /*3a90*/  BRA.U UP2, `(.L_x_67) ;  /* 0x0000001502707547 */ /* 0x000fea000b800000 */
[----:B------:R-:W1:Y:S01]  /*3aa0*/  LDC R0, c[0x0][0xb30] ;  /* 0x0002cc00ff007b82 */ /* 0x000e620000000800 */
[----:B------:R-:W2:Y:S01]  /*3ab0*/  LDCU.64 UR8, c[0x0][0x888] ;  /* 0x00011100ff0877ac */ /* 0x000ea20008000a00 */
[----:B------:R-:W-:Y:S01]  /*3ac0*/  CS2R R28, SRZ ;  /* 0x00000000001c7805 */ /* 0x000fe2000001ff00 */
[----:B------:R-:W-:Y:S01]  /*3ad0*/  IMAD.MOV.U32 R25, RZ, RZ, 0x2000 ;  /* 0x00002000ff197424 */ /* 0x000fe200078e00ff */
[----:B------:R-:W4:Y:S04]  /*3ae0*/  LDCU.64 UR4, c[0x0][0x890] ;  /* 0x00011200ff0477ac */ /* 0x000f280008000a00 */
[----:B------:R-:W3:Y:S01]  /*3af0*/  LDC R24, c[0x0][0x370] ;  /* 0x0000dc00ff187b82 */ /* 0x000ee20000000800 */
[----:B------:R-:W-:Y:S01]  /*3b00*/  UMOV UR7, 0x400 ;  /* 0x0000040000077882 */ /* 0x000fe20000000000 */
[----:B------:R-:W-:-:S02]  /*3b10*/  UPLOP3.LUT UP1, UPT, UPT, UPT, UPT, 0x40, 0x4 ;  /* 0x000000000004789c */ /* 0x000fc40003f2e870 */
[----:B------:R-:W-:-:S04]  /*3b20*/  ULEA UR7, UR37, UR7, 0x18 ;  /* 0x0000000725077291 */ /* 0x000fc8000f8ec0ff */
[----:B------:R-:W3:Y:S01]  /*3b30*/  LDC R3, c[0x0][0xb0c] ;  /* 0x0002c300ff037b82 */ /* 0x000ee20000000800 */
[----:B------:R-:W-:Y:S02]  /*3b40*/  UIADD3 UR41, UPT, UPT, UR7, 0x40, URZ ;  /* 0x0000004007297890 */ /* 0x000fe4000fffe0ff */
[----:B--2---:R-:W-:Y:S02]  /*3b50*/  UISETP.NE.U32.AND UP2, UPT, UR8, URZ, UPT ;  /* 0x000000ff0800728c */ /* 0x004fe4000bf45070 */
[----:B------:R-:W-:Y:S02]  /*3b60*/  UIADD3 UR33, UPT, UPT, UR7, 0x48, URZ ;  /* 0x0000004807217890 */ /* 0x000fe4000fffe0ff */
[----:B----4-:R-:W-:Y:S01]  /*3b70*/  UISETP.NE.U32.AND UP3, UPT, UR4, URZ, UPT ;  /* 0x000000ff0400728c */ /* 0x010fe2000bf65070 */
[----:B------:R-:W2:Y:S01]  /*3b80*/  LDC R18, c[0x0][0xb20] ;  /* 0x0002c800ff127b82 */ /* 0x000ea20000000800 */
[----:B-1----:R-:W-:Y:S01]  /*3b90*/  ISETP.NE.AND P1, PT, R0, 0x1, PT ;  /* 0x000000010000780c */ /* 0x002fe20003f25270 */
[----:B------:R-:W-:-:S02]  /*3ba0*/  UISETP.NE.AND.EX UP2, UPT, UR9, URZ, UPT, UP2 ;  /* 0x000000ff0900728c */ /* 0x000fc4000bf45320 */
[----:B------:R-:W-:Y:S02]  /*3bb0*/  UIADD3 UR25, UPT, UPT, UR7, 0x50, URZ ;  /* 0x0000005007197890 */ /* 0x000fe4000fffe0ff */
[----:B------:R-:W-:Y:S02]  /*3bc0*/  UIADD3 UR17, UPT, UPT, UR7, 0x58, URZ ;  /* 0x0000005807117890 */ /* 0x000fe4000fffe0ff */
[----:B------:R-:W1:Y:S01]  /*3bd0*/  LDC.64 R30, c[0x0][0x348] ;  /* 0x0000d200ff1e7b82 */ /* 0x000e620000000a00 */
[----:B------:R-:W-:-:S07]  /*3be0*/  UISETP.NE.AND.EX UP3, UPT, UR5, URZ, UPT, UP3 ;  /* 0x000000ff0500728c */ /* 0x000fce000bf65330 */
[----:B------:R-:W4:Y:S08]  /*3bf0*/  LDC.64 R16, c[0x0][0xb10] ;  /* 0x0002c400ff107b82 */ /* 0x000f300000000a00 */
[----:B------:R-:W1:Y:S08]  /*3c00*/  LDC.64 R6, c[0x0][0xb18] ;  /* 0x0002c600ff067b82 */ /* 0x000e700000000a00 */
[----:B------:R-:W1:Y:S08]  /*3c10*/  LDC.64 R4, c[0x0][0xb28] ;  /* 0x0002ca00ff047b82 */ /* 0x000e700000000a00 */
[----:B--23--:R-:W1:Y:S02]  /*3c20*/  LDC R19, c[0x0][0x374] ;  /* 0x0000dd00ff137b82 */ /* 0x00ce640000000800 */
.L_x_82:
[C---:B------:R-:W-:Y:S02]  /*3c30*/  LEA R0, R29.reuse, UR7, 0x3 ;  /* 0x000000071d007c11 */ /* 0x040fe4000f8e18ff */
[----:B------:R-:W-:Y:S02]  /*3c40*/  SHF.L.U32 R2, R28, 0x1f, RZ ;  /* 0x0000001f1c027819 */ /* 0x000fe400000006ff */
[----:B------:R-:W-:Y:S02]  /*3c50*/  LEA R20, R29, UR7, 0x4 ;  /* 0x000000071d147c11 */ /* 0x000fe4000f8e20ff */
[----:B--2---:R-:W2:Y:S02]  /*3c60*/  SYNCS.PHASECHK.TRANS64.TRYWAIT P0, [R0+URZ+0x90], R2 ;  /* 0x00009002000075a7 */ /* 0x004ea400080011ff */
[----:B--2---:R-:W-:Y:S05]  /*3c70*/  @!P0 BRA `(.L_x_68) ;  /* 0x0000006800648947 */ /* 0x004fea0003800000 */
.L_x_194:
[----:B------:R-:W-:Y:S01]  /*3c80*/  ISETP.GE.AND P0, PT, R26, 0x1, PT ;  /* 0x000000011a00780c */ /* 0x000fe20003f06270 */
[----:B------:R-:W3:Y:S01]  /*3c90*/  LDS.128 R20, [R20+0x120] ;  /* 0x0001200014147984 */ /* 0x000ee20000000c00 */
[----:B--2---:R-:W-:Y:S01]  /*3ca0*/  VIADD R0, R0, 0xa0 ;  /* 0x000000a000007836 */ /* 0x004fe20000000000 */
[----:B------:R-:W-:Y:S01]  /*3cb0*/  @!PT LDS RZ, [RZ] ;  /* 0x00000000fffff984 */ /* 0x000fe20000000800 */
[----:B------:R-:W-:Y:S01]  /*3cc0*/  @!PT LDS RZ, [RZ] ;  /* 0x00000000fffff984 */ /* 0x000fe20000000800 */
[----:B------:R-:W-:Y:S01]  /*3cd0*/  @!PT LDS RZ, [RZ] ;  /* 0x00000000fffff984 */ /* 0x000fe20000000800 */
[----:B------:R-:W-:Y:S01]  /*3ce0*/  @!PT LDS RZ, [RZ] ;  /* 0x00000000fffff984 */ /* 0x000fe20000000800 */
[----:B------:R2:W-:Y:S06]  /*3cf0*/  MEMBAR.ALL.CTA ;  /* 0x0000000000007992 */ /* 0x0005ec0000008000 */
[----:B--2---:R-:W2:Y:S01]  /*3d00*/  FENCE.VIEW.ASYNC.S ;  /* 0x00000000000073c6 */ /* 0x004ea20000000000 */
[----:B------:R-:W-:Y:S04]  /*3d10*/  PRMT R0, RZ, 0x654, R0 ;  /* 0x00000654ff007816 */ /* 0x000fe80000000000 */
[----:B--2---:R2:W-:Y:S01]  /*3d20*/  SYNCS.ARRIVE.TRANS64.RED.A1T0 RZ, [R0+URZ], RZ ;  /* 0x000000ff00ff79a7 */ /* 0x0045e200081004ff */
[----:B---3--:R-:W-:Y:S11]  /*3d30*/  LOP3.LUT P3, RZ, R22, 0x1, RZ, 0xc0, !PT ;  /* 0x0000000116ff7812 */ /* 0x008ff6000786c0ff */
[----:B------:R-:W-:Y:S02]  /*3d40*/  @!UPT UIADD3 URZ, UPT, UPT, URZ, URZ, URZ ;  /* 0x000000fffffff290 */ /* 0x000fe4000fffe0ff */
[----:B------:R-:W-:Y:S02]  /*3d50*/  @P3 MOV R11, R20 ;  /* 0x00000014000b3202 */ /* 0x000fe40000000f00 */
[----:B------:R-:W-:Y:S01]  /*3d60*/  @P3 LOP3.LUT R10, R21, 0xffff, RZ, 0xc0, !PT ;  /* 0x0000ffff150a3812 */ /* 0x000fe200078ec0ff */
[----:B--2---:R-:W-:Y:S06]  /*3d70*/  @!P0 BRA `(.L_x_69) ;  /* 0x0000000000a48947 */ /* 0x004fec0003800000 */
[-C--:B-1----:R-:W-:Y:S01]  /*3d80*/  IMAD.HI.U32 R0, R19, R7.reuse, RZ ;  /* 0x0000000713007227 */ /* 0x082fe200078e00ff */
[----:B------:R-:W-:Y:S02]  /*3d90*/  ISETP.NE.AND P0, PT, R6, 0x1, PT ;  /* 0x000000010600780c */ /* 0x000fe40003f05270 */
[----:B------:R-:W-:Y:S01]  /*3da0*/  ISETP.NE.AND P2, PT, R26, 0x1, PT ;  /* 0x000000011a00780c */ /* 0x000fe20003f45270 */
[----:B----4-:R-:W-:Y:S01]  /*3db0*/  IMAD.HI.U32 R9, R24, R16, RZ ;  /* 0x0000001018097227 */ /* 0x010fe200078e00ff */
[----:B------:R-:W-:Y:S02]  /*3dc0*/  SHF.R.U32.HI R0, RZ, R18, R0 ;  /* 0x00000012ff007219 */ /* 0x000fe40000011600 */
[----:B------:R-:W-:Y:S01]  /*3dd0*/  ISETP.NE.AND P4, PT, R3, 0x1, PT ;  /* 0x000000010300780c */ /* 0x000fe20003f85270 */
[----:B------:R-:W-:Y:S01]  /*3de0*/  IMAD.HI.U32 R13, R10, R7, RZ ;  /* 0x000000070a0d7227 */ /* 0x000fe200078e00ff */
[----:B------:R-:W-:Y:S02]  /*3df0*/  SHF.R.U32.HI R9, RZ, R17, R9 ;  /* 0x00000011ff097219 */ /* 0x000fe40000011609 */
[----:B------:R-:W-:Y:S01]  /*3e00*/  SEL R0, R19, R0, !P0 ;  /* 0x0000000013007207 */ /* 0x000fe20004000000 */
[----:B------:R-:W-:Y:S01]  /*3e10*/  IMAD.HI.U32 R12, R11, R16, RZ ;  /* 0x000000100b0c7227 */ /* 0x000fe200078e00ff */
[----:B------:R-:W-:Y:S03]  /*3e20*/  SEL R9, R24, R9, !P4 ;  /* 0x0000000918097207 */ /* 0x000fe60006000000 */
[-C--:B------:R-:W-:Y:S01]  /*3e30*/  IMAD.HI.U32 R8, R0, R4.reuse, RZ ;  /* 0x0000000400087227 */ /* 0x080fe200078e00ff */
[----:B------:R-:W-:Y:S03]  /*3e40*/  SHF.R.U32.HI R12, RZ, R17, R12 ;  /* 0x00000011ff0c7219 */ /* 0x000fe6000001160c */
[----:B------:R-:W-:Y:S01]  /*3e50*/  IMAD.HI.U32 R2, R9, R4, RZ ;  /* 0x0000000409027227 */ /* 0x000fe200078e00ff */
[-C--:B------:R-:W-:Y:S02]  /*3e60*/  @P2 SHF.R.U32.HI R0, RZ, R5.reuse, R8 ;  /* 0x00000005ff002219 */ /* 0x080fe40000011608 */
[----:B------:R-:W-:Y:S02]  /*3e70*/  SHF.R.U32.HI R8, RZ, R18, R13 ;  /* 0x00000012ff087219 */ /* 0x000fe4000001160d */
[----:B------:R-:W-:Y:S01]  /*3e80*/  @P2 SHF.R.U32.HI R9, RZ, R5, R2 ;  /* 0x00000005ff092219 */ /* 0x000fe20000011602 */
[----:B------:R-:W-:Y:S01]  /*3e90*/  IMAD R0, R26, R0, RZ ;  /* 0x000000001a007224 */ /* 0x000fe200078e02ff */
[----:B------:R-:W-:Y:S02]  /*3ea0*/  SEL R8, R10, R8, !P0 ;  /* 0x000000080a087207 */ /* 0x000fe40004000000 */
[----:B------:R-:W-:Y:S01]  /*3eb0*/  SEL R2, R11, R12, !P4 ;  /* 0x0000000c0b027207 */ /* 0x000fe20006000000 */
[----:B------:R-:W-:Y:S01]  /*3ec0*/  IMAD R12, R26, R9, RZ ;  /* 0x000000091a0c7224 */ /* 0x000fe200078e02ff */
[C---:B------:R-:W-:Y:S01]  /*3ed0*/  ISETP.GE.AND P0, PT, R8.reuse, R0, PT ;  /* 0x000000000800720c */ /* 0x040fe20003f06270 */
[----:B------:R-:W-:Y:S03]  /*3ee0*/  IMAD.HI.U32 R0, R8, R4, RZ ;  /* 0x0000000408007227 */ /* 0x000fe600078e00ff */
[----:B------:R-:W-:Y:S02]  /*3ef0*/  ISETP.GE.OR P0, PT, R2, R12, P0 ;  /* 0x0000000c0200720c */ /* 0x000fe40000706670 */
[-C--:B------:R-:W-:Y:S04]  /*3f00*/  SHF.R.U32.HI R0, RZ, R5.reuse, R0 ;  /* 0x00000005ff007219 */ /* 0x080fe80000011600 */
[----:B------:R-:W-:Y:S05]  /*3f10*/  SEL R13, R8, R0, !P2 ;  /* 0x00000000080d7207 */ /* 0x000fea0005000000 */
[----:B------:R-:W-:Y:S02]  /*3f20*/  IMAD.MOV R12, RZ, RZ, -R13 ;  /* 0x000000ffff0c7224 */ /* 0x000fe400078e0a0d */
[----:B------:R-:W-:Y:S04]  /*3f30*/  @!P0 IMAD.HI.U32 R0, R2, R4, RZ ;  /* 0x0000000402008227 */ /* 0x000fe800078e00ff */
[----:B------:R-:W-:Y:S01]  /*3f40*/  IMAD R12, R26, R12, R8 ;  /* 0x0000000c1a0c7224 */ /* 0x000fe200078e0208 */
[----:B------:R-:W-:Y:S04]  /*3f50*/  @!P0 SHF.R.U32.HI R0, RZ, R5, R0 ;  /* 0x00000005ff008219 */ /* 0x000fe80000011600 */
[----:B------:R-:W-:Y:S04]  /*3f60*/  @!P0 SEL R0, R2, R0, !P2 ;  /* 0x0000000002008207 */ /* 0x000fe80005000000 */
[----:B------:R-:W-:Y:S01]  /*3f70*/  @!P0 IADD3 R13, PT, PT, R13, -R0, RZ ;  /* 0x800000000d0d8210 */ /* 0x000fe20007ffe0ff */
[----:B------:R-:W-:Y:S01]  /*3f80*/  @!P0 IMAD R0, R9, R12, R0 ;  /* 0x0000000c09008224 */ /* 0x000fe200078e0200 */
[----:B------:R-:W-:Y:S01]  /*3f90*/  IADD3 R9, PT, PT, -R8, RZ, RZ ;  /* 0x000000ff08097210 */ /* 0x000fe20007ffe1ff */
[--C-:B------:R-:W-:Y:S02]  /*3fa0*/  IMAD.MOV R12, RZ, RZ, -R2.reuse ;  /* 0x000000ffff0c7224 */ /* 0x100fe400078e0a02 */
[----:B------:R-:W-:Y:S02]  /*3fb0*/  @!P0 IMAD R8, R13, R26, R2 ;  /* 0x0000001a0d088224 */ /* 0x000fe400078e0202 */
[----:B------:R-:W-:Y:S02]  /*3fc0*/  @!P0 IMAD.MOV.U32 R2, RZ, RZ, R0 ;  /* 0x000000ffff028224 */ /* 0x000fe400078e0000 */
[----:B------:R-:W-:Y:S02]  /*3fd0*/  IMAD R11, R3, R12, R11 ;  /* 0x0000000c030b7224 */ /* 0x000fe400078e020b */
[----:B------:R-:W-:Y:S02]  /*3fe0*/  IMAD R10, R6, R9, R10 ;  /* 0x00000009060a7224 */ /* 0x000fe400078e020a */
[----:B------:R-:W-:Y:S02]  /*3ff0*/  IMAD R11, R2, R3, R11 ;  /* 0x00000003020b7224 */ /* 0x000fe400078e020b */
[----:B------:R-:W-:Y:S02]  /*4000*/  IMAD R10, R8, R6, R10 ;  /* 0x00000006080a7224 */ /* 0x000fe400078e020a */
.L_x_69:
[----:B------:R-:W-:Y:S05]  /*4010*/  BRA.U UP1, `(.L_x_70) ;  /* 0x0000000101107547 */ /* 0x000fea000b800000 */
[----:B------:R-:W-:Y:S04]  /*4020*/  MOV R2, UR6 ;  /* 0x0000000600027c02 */ /* 0x000fe80008000f00 */
[----:B------:R-:W-:Y:S04]  /*4030*/  SHF.L.U32 R2, R2, 0x1f, RZ ;  /* 0x0000001f02027819 */ /* 0x000fe800000006ff */
[----:B------:R-:W2:Y:S02]  /*4040*/  SYNCS.PHASECHK.TRANS64.TRYWAIT P0, [UR7+0x88], R2 ;  /* 0x00008802ff0075a7 */ /* 0x000ea40008001107 */
[----:B--2---:R-:W-:Y:S05]  /*4050*/  @!P0 BRA `(.L_x_71) ;  /* 0x0000006400808947 */ /* 0x004fea0003800000 */
.L_x_70:
[----:B------:R-:W-:Y:S01]  /*4060*/  R2UR UR43, R15 ;  /* 0x000000000f2b72ca */ /* 0x000fe200000e0000 */
[----:B------:R-:W-:Y:S01]  /*4070*/  IMAD.MOV.U32 R32, RZ, RZ, 0x1 ;  /* 0x00000001ff207424 */ /* 0x000fe200078e00ff */
[----:B------:R-:W-:Y:S02]  /*4080*/  R2UR UR42, R14 ;  /* 0x000000000e2a72ca */ /* 0x000fe400000e0000 */
[----:B------:R-:W-:Y:S02]  /*4090*/  ISETP.NE.U32.AND P2, PT, RZ, UR4, PT ;  /* 0x00000004ff007c0c */ /* 0x000fe4000bf45070 */
[----:B------:R-:W-:Y:S02]  /*40a0*/  SHF.L.U32 R32, R32, 0x1f, RZ ;  /* 0x0000001f20207819 */ /* 0x000fe400000006ff */
[----:B------:R-:W-:Y:S05]  /*40b0*/  ISETP.NE.AND.EX P2, PT, RZ, UR5, PT, P2 ;  /* 0x00000005ff007c0c */ /* 0x000fea000bf45320 */
[----:B------:R-:W-:Y:S02]  /*40c0*/  USHF.L.U32 UR43, UR43, 0x6, URZ ;  /* 0x000000062b2b7899 */ /* 0x000fe400080006ff */
[----:B------:R-:W-:Y:S01]  /*40d0*/  USHF.L.U32 UR42, UR42, 0x8, URZ ;  /* 0x000000082a2a7899 */ /* 0x000fe200080006ff */
[----:B------:R-:W-:Y:S11]  /*40e0*/  BRA.U !UP3, `(.L_x_72) ;  /* 0x000000010b347547 */ /* 0x000ff6000b800000 */
[----:B------:R-:W-:Y:S01]  /*40f0*/  UPLOP3.LUT UP0, UPT, UPT, UPT, UP2, 0x80, 0x8 ;  /* 0x000000000008789c */ /* 0x000fe20003f0f020 */
[----:B--2---:R-:W-:Y:S02]  /*4100*/  HFMA2 R0, -RZ, RZ, 0, 5.9604644775390625e-08 ;  /* 0x00000001ff007431 */ /* 0x004fe400000001ff */
[----:B------:R-:W-:Y:S03]  /*4110*/  IMAD.MOV.U32 R64, RZ, RZ, 0x1 ;  /* 0x00000001ff407424 */ /* 0x000fe600078e00ff */
[----:B------:R-:W-:Y:S05]  /*4120*/  PLOP3.LUT P0, PT, PT, PT, UP0, 0x80, 0x8 ;  /* 0x000000000008781c */ /* 0x000fea0003f0f008 */
[----:B------:R-:W2:Y:S01]  /*4130*/  @UP0 LDCU.64 UR10, c[0x0][0x888] ;  /* 0x00011100ff0a07ac */ /* 0x000ea20008000a00 */
[----:B------:R-:W-:Y:S07]  /*4140*/  @UP0 UIMAD UR8, UR36, UR4, URZ ;  /* 0x00000004240802a4 */ /* 0x000fee000f8e02ff */
[----:B------:R-:W-:Y:S01]  /*4150*/  @!P0 PRMT R64, R0, 0x7610, R64 ;  /* 0x0000761000408816 */ /* 0x000fe20000000040 */
[----:B--2---:R-:W-:Y:S03]  /*4160*/  @UP0 UIMAD.WIDE UR10, UR8, 0x4, UR10 ;  /* 0x00000004080a08a5 */ /* 0x004fe6000f8e020a */
[----:B------:R-:W2:Y:S03]  /*4170*/  @!UP0 LDCU UR8, c[0x0][0x880] ;  /* 0x00011000ff0887ac */ /* 0x000ea60008000800 */
[----:B------:R-:W-:Y:S01]  /*4180*/  IMAD.U32 R8, RZ, RZ, UR10 ;  /* 0x0000000aff087e24 */ /* 0x000fe2000f8e00ff */
[----:B------:R-:W-:Y:S05]  /*4190*/  MOV R9, UR11 ;  /* 0x0000000b00097c02 */ /* 0x000fea0008000f00 */
[----:B-----5:R3:W5:Y:S02]  /*41a0*/  @P0 LDG.E R35, desc[UR46][R8.64] ;  /* 0x0000002e08230981 */ /* 0x020764000c1e1900 */
[----:B--23--:R-:W-:Y:S07]  /*41b0*/  @!P0 IMAD.U32 R35, RZ, RZ, UR8 ;  /* 0x00000008ff238e24 */ /* 0x00cfee000f8e00ff */
.L_x_72:
[----:B-----5:R-:W-:Y:S01]  /*41c0*/  @!P2 FSETP.EQ.AND P0, PT, R35, RZ, PT ;  /* 0x000000ff2300a20b */ /* 0x020fe20003f02000 */
[----:B------:R-:W-:Y:S01]  /*41d0*/  @!UPT UIADD3 URZ, UPT, UPT, URZ, URZ, URZ ;  /* 0x000000fffffff290 */ /* 0x000fe2000fffe0ff */
[----:B------:R-:W-:Y:S11]  /*41e0*/  @!P2 BRA `(.L_x_73) ;  /* 0x000000000014a947 */ /* 0x000ff60003800000 */
[----:B------:R-:W-:Y:S02]  /*41f0*/  LOP3.LUT P2, RZ, R64, 0xff, RZ, 0xc0, !PT ;  /* 0x000000ff40ff7812 */ /* 0x000fe4000784c0ff */
[----:B------:R-:W-:Y:S04]  /*4200*/  PLOP3.LUT P0, PT, PT, PT, UP0, 0x80, 0x8 ;  /* 0x000000000008781c */ /* 0x000fe80003f0f008 */
[----:B------:R-:W-:Y:S07]  /*4210*/  PLOP3.LUT P0, PT, P0, PT, PT, 0x8, 0x80 ;  /* 0x000000000080781c */ /* 0x000fee000070e170 */
[----:B------:R-:W-:Y:S11]  /*4220*/  @P2 FSETP.EQ.AND P0, PT, R35, RZ, PT ;  /* 0x000000ff2300220b */ /* 0x000ff60003f02000 */
[----:B------:R-:W-:Y:S02]  /*4230*/  @!UPT UIADD3 URZ, UPT, UPT, URZ, URZ, URZ ;  /* 0x000000fffffff290 */ /* 0x000fe4000fffe0ff */
.L_x_73:
[----:B------:R-:W3:Y:S01]  /*4240*/  SYNCS.PHASECHK.TRANS64.TRYWAIT P2, [UR7+0x60], R32 ;  /* 0x00006020ff0075a7 */ /* 0x000ee20008041107 */
[----:B------:R-:W-:Y:S04]  /*4250*/  ELECT P4, URZ, PT ;  /* 0x0000000000ff782f */ /* 0x000fe80003880000 */
[----:B------:R-:W-:Y:S11]  /*4260*/  PLOP3.LUT P4, PT, P0, P4, PT, 0xf2, 0x2f ;  /* 0x00000000002f781c */ /* 0x000ff60000789e72 */
[----:B------:R-:W-:Y:S02]  /*4270*/  @!UPT UIADD3 URZ, UPT, UPT, URZ, URZ, URZ ;  /* 0x000000fffffff290 */ /* 0x000fe4000fffe0ff */
[----:B-1----:R-:W-:Y:S05]  /*4280*/  @!P4 IADD3 R8, P0, PT, R30, 0x580, RZ ;  /* 0x000005801e08c810 */ /* 0x002fea0007f1e0ff */
[----:B--2---:R-:W-:Y:S01]  /*4290*/  @!P4 IMAD.X R2, RZ, RZ, R31, P0 ;  /* 0x000000ffff02c224 */ /* 0x004fe200000e061f */
[----:B---3--:R-:W-:Y:S07]  /*42a0*/  @!P2 BRA `(.L_x_74) ;  /* 0x000000640004a947 */ /* 0x008fee0003800000 */
.L_x_197:
[----:B------:R-:W-:Y:S01]  /*42b0*/  @!P4 R2UR UR9, R8 ;  /* 0x000000000809c2ca */ /* 0x000fe200000e0000 */
[----:B------:R-:W-:Y:S01]  /*42c0*/  VOTEU.ALL UP1, P4 ;  /* 0x0000000000ff7886 */ /* 0x000fe20002020000 */
[----:B------:R-:W-:Y:S01]  /*42d0*/  @!P4 R2UR UR8, R2 ;  /* 0x000000000208c2ca */ /* 0x000fe200000e0000 */
[----:B-1----:R-:W-:Y:S01]  /*42e0*/  @!P4 IMAD.MOV.U32 R0, RZ, RZ, 0x2000 ;  /* 0x00002000ff00c424 */ /* 0x002fe200078e00ff */
[----:B------:R-:W-:Y:S01]  /*42f0*/  UMOV UR44, UR36 ;  /* 0x00000024002c7c82 */ /* 0x000fe20008000000 */
[----:B------:R-:W-:Y:S02]  /*4300*/  UPRMT UR21, UR37, 0x654, UR41 ;  /* 0x0000065425157896 */ /* 0x000fe40008000029 */
[----:B------:R-:W-:Y:S01]  /*4310*/  @!UP1 UIADD3 UR40, UPT, UPT, UR7, 0x400, URZ ;  /* 0x0000040007289890 */ /* 0x000fe2000fffe0ff */
[----:B------:R-:W-:Y:S05]  /*4320*/  VOTEU.ALL UP1, P4 ;  /* 0x0000000000ff7886 */ /* 0x000fea0002020000 */
[----:B------:R-:W-:Y:S01]  /*4330*/  IMAD.U32 R8, RZ, RZ, UR9 ;  /* 0x00000009ff087e24 */ /* 0x000fe2000f8e00ff */
[----:B------:R-:W-:Y:S01]  /*4340*/  UMOV UR9, 0x10000000 ;  /* 0x1000000000097882 */ /* 0x000fe20000000000 */
[----:B------:R-:W-:Y:S01]  /*4350*/  IMAD.U32 R9, RZ, RZ, UR8 ;  /* 0x00000008ff097e24 */ /* 0x000fe2000f8e00ff */
[----:B------:R-:W-:Y:S02]  /*4360*/  UMOV UR8, 0x0 ;  /* 0x0000000000087882 */ /* 0x000fe40000000000 */
[----:B------:R-:W-:Y:S02]  /*4370*/  @!P4 R2UR UR10, R8 ;  /* 0x00000000080ac2ca */ /* 0x000fe400000e0000 */
[----:B------:R-:W-:Y:S02]  /*4380*/  @!P4 R2UR UR11, R9 ;  /* 0x00000000090bc2ca */ /* 0x000fe400000e0000 */
[----:B------:R-:W-:Y:S05]  /*4390*/  @!P4 IADD3 R8, P0, PT, R30, 0x580, RZ ;  /* 0x000005801e08c810 */ /* 0x000fea0007f1e0ff */
[----:B------:R-:W-:Y:S06]  /*43a0*/  @!P4 IMAD.X R2, RZ, RZ, R31, P0 ;  /* 0x000000ffff02c224 */ /* 0x000fec00000e061f */
[----:B------:R1:W-:Y:S01]  /*43b0*/  @!UP1 UTMALDG.3D [UR40], [UR10], desc[UR8] ;  /* 0x000008280a0095b4 */ /* 0x0003e20008011000 */
[----:B------:R1:W-:Y:S01]  /*43c0*/  @!P4 SYNCS.ARRIVE.TRANS64.RED.A0TR RZ, [UR7+0x40], R0 ;  /* 0x00004000ffffc9a7 */ /* 0x0003e20008300407 */
[----:B------:R-:W-:Y:S01]  /*43d0*/  SYNCS.ARRIVE.TRANS64.RED.A1T0 RZ, [UR21], RZ ;  /* 0x000000ffffff79a7 */ /* 0x000fe20008100415 */
[----:B------:R-:W2:Y:S02]  /*43e0*/  SYNCS.PHASECHK.TRANS64.TRYWAIT P2, [UR7+0x68], R32 ;  /* 0x00006820ff0075a7 */ /* 0x000ea40008041107 */
[----:B-12---:R-:W-:Y:S05]  /*43f0*/  @!P2 BRA `(.L_x_75) ;  /* 0x0000006000c8a947 */ /* 0x006fea0003800000 */
.L_x_199:
[----:B------:R-:W-:Y:S01]  /*4400*/  @!P4 R2UR UR9, R8 ;  /* 0x000000000809c2ca */ /* 0x000fe200000e0000 */
[----:B------:R-:W-:Y:S01]  /*4410*/  VOTEU.ALL UP1, P4 ;  /* 0x0000000000ff7886 */ /* 0x000fe20002020000 */
[----:B------:R-:W-:Y:S01]  /*4420*/  @!P4 R2UR UR8, R2 ;  /* 0x000000000208c2ca */ /* 0x000fe200000e0000 */
[----:B-1----:R-:W-:Y:S01]  /*4430*/  @!P4 IMAD.MOV.U32 R0, RZ, RZ, 0x2000 ;  /* 0x00002000ff00c424 */ /* 0x002fe200078e00ff */
[----:B------:R-:W-:Y:S01]  /*4440*/  UMOV UR35, UR43 ;  /* 0x0000002b00237c82 */ /* 0x000fe20008000000 */
[----:B------:R-:W-:Y:S02]  /*4450*/  UPRMT UR15, UR37, 0x654, UR33 ;  /* 0x00000654250f7896 */ /* 0x000fe40008000021 */
[----:B------:R-:W-:Y:S02]  /*4460*/  @!UP1 UIADD3 UR34, UPT, UPT, UR42, 0x20, URZ ;  /* 0x000000202a229890 */ /* 0x000fe4000fffe0ff */
[----:B------:R-:W-:Y:S01]  /*4470*/  @!UP1 UIADD3 UR32, UPT, UPT, UR7, 0x2400, URZ ;  /* 0x0000240007209890 */ /* 0x000fe2000fffe0ff */
[----:B------:R-:W-:Y:S03]  /*4480*/  VOTEU.ALL UP1, P4 ;  /* 0x0000000000ff7886 */ /* 0x000fe60002020000 */
        /* <DEDUP_REMOVED lines=13> */
.L_x_201:
[----:B------:R-:W-:Y:S01]  /*4560*/  @!P4 R2UR UR9, R8 ;  /* 0x000000000809c2ca */ /* 0x000fe200000e0000 */
[----:B------:R-:W-:Y:S01]  /*4570*/  VOTEU.ALL UP1, P4 ;  /* 0x0000000000ff7886 */ /* 0x000fe20002020000 */
[----:B------:R-:W-:Y:S01]  /*4580*/  @!P4 R2UR UR8, R2 ;  /* 0x000000000208c2ca */ /* 0x000fe200000e0000 */
[----:B-1----:R-:W-:Y:S01]  /*4590*/  @!P4 IMAD.MOV.U32 R0, RZ, RZ, 0x2000 ;  /* 0x00002000ff00c424 */ /* 0x002fe200078e00ff */
[----:B------:R-:W-:Y:S01]  /*45a0*/  UMOV UR27, UR43 ;  /* 0x0000002b001b7c82 */ /* 0x000fe20008000000 */
[----:B------:R-:W-:Y:S01]  /*45b0*/  UMOV UR28, UR36 ;  /* 0x00000024001c7c82 */ /* 0x000fe20008000000 */
[----:B------:R-:W-:Y:S02]  /*45c0*/  @!UP1 UIADD3 UR26, UPT, UPT, UR42, 0x40, URZ ;  /* 0x000000402a1a9890 */ /* 0x000fe4000fffe0ff */
[----:B------:R-:W-:Y:S01]  /*45d0*/  @!UP1 UIADD3 UR24, UPT, UPT, UR7, 0x4400, URZ ;  /* 0x0000440007189890 */ /* 0x000fe2000fffe0ff */
[----:B------:R-:W-:Y:S01]  /*45e0*/  VOTEU.ALL UP1, P4 ;  /* 0x0000000000ff7886 */ /* 0x000fe20002020000 */
[----:B------:R-:W-:Y:S03]  /*45f0*/  UPRMT UR14, UR37, 0x654, UR25 ;  /* 0x00000654250e7896 */ /* 0x000fe60008000019 */
        /* <DEDUP_REMOVED lines=13> */
.L_x_203:
[----:B------:R-:W-:Y:S01]  /*46d0*/  @!P4 R2UR UR9, R8 ;  /* 0x000000000809c2ca */ /* 0x000fe200000e0000 */
[----:B------:R-:W-:Y:S01]  /*46e0*/  VOTEU.ALL UP1, P4 ;  /* 0x0000000000ff7886 */ /* 0x000fe20002020000 */
[----:B------:R-:W-:Y:S01]  /*46f0*/  @!P4 R2UR UR8, R2 ;  /* 0x000000000208c2ca */ /* 0x000fe200000e0000 */
[----:B-1----:R-:W-:Y:S01]  /*4700*/  @!P4 IMAD.MOV.U32 R0, RZ, RZ, 0x2000 ;  /* 0x00002000ff00c424 */ /* 0x002fe200078e00ff */
[----:B------:R-:W-:Y:S01]  /*4710*/  UMOV UR19, UR43 ;  /* 0x0000002b00137c82 */ /* 0x000fe20008000000 */
[----:B------:R-:W-:Y:S01]  /*4720*/  UMOV UR20, UR36 ;  /* 0x0000002400147c82 */ /* 0x000fe20008000000 */
[----:B------:R-:W-:Y:S01]  /*4730*/  @!UP1 UIADD3 UR18, UPT, UPT, UR42, 0x60, URZ ;  /* 0x000000602a129890 */ /* 0x000fe2000fffe0ff */
[----:B------:R-:W-:Y:S01]  /*4740*/  SHF.L.U32 R14, RZ, 0x1f, RZ ;  /* 0x0000001fff0e7819 */ /* 0x000fe200000006ff */
        /* <DEDUP_REMOVED lines=16> */
.L_x_205:
[----:B------:R-:W-:Y:S01]  /*4850*/  @!P4 R2UR UR9, R8 ;  /* 0x000000000809c2ca */ /* 0x000fe200000e0000 */
[----:B------:R-:W-:Y:S01]  /*4860*/  VOTEU.ALL UP1, P4 ;  /* 0x0000000000ff7886 */ /* 0x000fe20002020000 */
[----:B------:R-:W-:Y:S01]  /*4870*/  @!P4 R2UR UR8, R2 ;  /* 0x000000000208c2ca */ /* 0x000fe200000e0000 */
[----:B-1----:R-:W-:Y:S01]  /*4880*/  @!P4 IMAD.MOV.U32 R0, RZ, RZ, 0x2000 ;  /* 0x00002000ff00c424 */ /* 0x002fe200078e00ff */
[----:B------:R-:W-:Y:S01]  /*4890*/  UMOV UR18, 0x0 ;  /* 0x0000000000127882 */ /* 0x000fe20000000000 */
[----:B------:R-:W-:Y:S01]  /*48a0*/  UMOV UR19, 0x10000000 ;  /* 0x1000000000137882 */ /* 0x000fe20000000000 */
[----:B------:R-:W-:Y:S01]  /*48b0*/  @!UP1 UIADD3 UR10, UPT, UPT, UR42, 0x80, URZ ;  /* 0x000000802a0a9890 */ /* 0x000fe2000fffe0ff */
[----:B------:R-:W-:Y:S01]  /*48c0*/  UMOV UR11, UR43 ;  /* 0x0000002b000b7c82 */ /* 0x000fe20008000000 */
[----:B------:R-:W-:Y:S05]  /*48d0*/  UMOV UR12, UR36 ;  /* 0x00000024000c7c82 */ /* 0x000fea0008000000 */
[----:B------:R-:W-:Y:S01]  /*48e0*/  IMAD.U32 R8, RZ, RZ, UR9 ;  /* 0x00000009ff087e24 */ /* 0x000fe2000f8e00ff */
[----:B------:R-:W-:Y:S01]  /*48f0*/  UMOV UR9, UR41 ;  /* 0x0000002900097c82 */ /* 0x000fe20008000000 */
[----:B------:R-:W-:Y:S01]  /*4900*/  IMAD.U32 R9, RZ, RZ, UR8 ;  /* 0x00000008ff097e24 */ /* 0x000fe2000f8e00ff */
[----:B------:R-:W-:Y:S02]  /*4910*/  @!UP1 UIADD3 UR8, UPT, UPT, UR7, 0x400, URZ ;  /* 0x0000040007089890 */ /* 0x000fe4000fffe0ff */
[----:B------:R-:W-:Y:S01]  /*4920*/  @!P4 R2UR UR22, R8 ;  /* 0x000000000816c2ca */ /* 0x000fe200000e0000 */
[----:B------:R-:W-:Y:S01]  /*4930*/  VOTEU.ALL UP1, P4 ;  /* 0x0000000000ff7886 */ /* 0x000fe20002020000 */
        /* <DEDUP_REMOVED lines=8> */
.L_x_207:
        /* <DEDUP_REMOVED lines=23> */
.L_x_209:
[----:B------:R-:W2:Y:S01]  /*4b30*/  LDC.64 R12, c[0x0][0xb18] ;  /* 0x0002c600ff0c7b82 */ /* 0x000ea20000000a00 */
[----:B------:R-:W-:Y:S01]  /*4b40*/  @!P4 R2UR UR8, R2 ;  /* 0x000000000208c2ca */ /* 0x000fe200000e0000 */
[----:B------:R-:W-:Y:S01]  /*4b50*/  VOTEU.ALL UP1, P4 ;  /* 0x0000000000ff7886 */ /* 0x000fe20002020000 */
[----:B------:R-:W-:Y:S01]  /*4b60*/  @!P4 R2UR UR9, R8 ;  /* 0x000000000809c2ca */ /* 0x000fe200000e0000 */
[----:B-1----:R-:W-:Y:S01]  /*4b70*/  @!P4 IMAD.MOV.U32 R0, RZ, RZ, 0x2000 ;  /* 0x00002000ff00c424 */ /* 0x002fe200078e00ff */
[----:B------:R-:W-:Y:S03]  /*4b80*/  UMOV UR18, 0x0 ;  /* 0x0000000000127882 */ /* 0x000fe60000000000 */
[----:B------:R-:W1:Y:S01]  /*4b90*/  @!P1 LDC R2, c[0x0][0xb0c] ;  /* 0x0002c300ff029b82 */ /* 0x000e620000000800 */
[----:B------:R-:W-:Y:S01]  /*4ba0*/  @!UP1 UIADD3 UR10, UPT, UPT, UR42, 0xc0, URZ ;  /* 0x000000c02a0a9890 */ /* 0x000fe2000fffe0ff */
[----:B------:R-:W-:Y:S01]  /*4bb0*/  @P3 SHF.R.U32.HI R27, RZ, 0x10, R21 ;  /* 0x00000010ff1b3819 */ /* 0x000fe20000011615 */
[----:B------:R-:W-:Y:S01]  /*4bc0*/  UMOV UR19, 0x10000000 ;  /* 0x1000000000137882 */ /* 0x000fe20000000000 */
[----:B------:R-:W-:Y:S01]  /*4bd0*/  UMOV UR11, UR43 ;  /* 0x0000002b000b7c82 */ /* 0x000fe20008000000 */
[----:B------:R-:W-:Y:S01]  /*4be0*/  UMOV UR12, UR36 ;  /* 0x00000024000c7c82 */ /* 0x000fe20008000000 */
[----:B------:R-:W-:Y:S02]  /*4bf0*/  VIADD R29, R29, 0x1 ;  /* 0x000000011d1d7836 */ /* 0x000fe40000000000 */
[----:B------:R-:W-:Y:S01]  /*4c00*/  IMAD.U32 R9, RZ, RZ, UR8 ;  /* 0x00000008ff097e24 */ /* 0x000fe2000f8e00ff */
[----:B------:R-:W-:Y:S01]  /*4c10*/  @!UP1 UIADD3 UR8, UPT, UPT, UR7, 0x4400, URZ ;  /* 0x0000440007089890 */ /* 0x000fe2000fffe0ff */
[----:B------:R-:W-:Y:S01]  /*4c20*/  IMAD.U32 R8, RZ, RZ, UR9 ;  /* 0x00000009ff087e24 */ /* 0x000fe2000f8e00ff */
[----:B------:R-:W-:Y:S01]  /*4c30*/  VOTEU.ALL UP1, P4 ;  /* 0x0000000000ff7886 */ /* 0x000fe20002020000 */
[----:B------:R-:W-:Y:S01]  /*4c40*/  UMOV UR9, UR25 ;  /* 0x0000001900097c82 */ /* 0x000fe20008000000 */
[----:B------:R-:W-:Y:S02]  /*4c50*/  @!P4 R2UR UR21, R9 ;  /* 0x000000000915c2ca */ /* 0x000fe400000e0000 */
[----:B------:R-:W-:Y:S02]  /*4c60*/  @!P4 R2UR UR20, R8 ;  /* 0x000000000814c2ca */ /* 0x000fe400000e0000 */
[----:B------:R-:W3:Y:S11]  /*4c70*/  LDC.64 R8, c[0x0][0xb10] ;  /* 0x0002c400ff087b82 */ /* 0x000ef60000000a00 */
[----:B------:R1:W-:Y:S01]  /*4c80*/  @!UP1 UTMALDG.3D [UR8], [UR20], desc[UR18] ;  /* 0x00001208140095b4 */ /* 0x0003e20008011000 */
[----:B------:R5:W-:Y:S01]  /*4c90*/  @!P4 SYNCS.ARRIVE.TRANS64.RED.A0TR RZ, [UR7+0x50], R0 ;  /* 0x00005000ffffc9a7 */ /* 0x000be20008300407 */
[C---:B---3--:R-:W-:Y:S01]  /*4ca0*/  @!P1 IMAD.HI.U32 R8, R11.reuse, R8, RZ ;  /* 0x000000080b089227 */ /* 0x048fe200078e00ff */
[----:B--2---:R-:W-:Y:S02]  /*4cb0*/  @!P1 ISETP.NE.AND P0, PT, R12, 0x1, PT ;  /* 0x000000010c00980c */ /* 0x004fe40003f05270 */
[----:B-1----:R-:W-:Y:S01]  /*4cc0*/  @!P1 ISETP.NE.AND P2, PT, R2, 0x1, PT ;  /* 0x000000010200980c */ /* 0x002fe20003f45270 */
[----:B------:R-:W-:Y:S01]  /*4cd0*/  SYNCS.ARRIVE.TRANS64.RED.A1T0 RZ, [UR14], RZ ;  /* 0x000000ffffff79a7 */ /* 0x000fe2000810040e */
[C---:B------:R-:W-:Y:S01]  /*4ce0*/  @!P1 IMAD.HI.U32 R13, R10.reuse, R13, RZ ;  /* 0x0000000d0a0d9227 */ /* 0x040fe200078e00ff */
[----:B------:R-:W-:Y:S04]  /*4cf0*/  @!P1 SHF.R.U32.HI R8, RZ, R9, R8 ;  /* 0x00000009ff089219 */ /* 0x000fe80000011608 */
[----:B------:R-:W-:Y:S01]  /*4d00*/  @!P1 SEL R8, R11, R8, !P2 ;  /* 0x000000080b089207 */ /* 0x000fe20005000000 */
[----:B------:R-:W1:Y:S01]  /*4d10*/  SYNCS.PHASECHK.TRANS64.TRYWAIT P5, [UR7+0x78], R14 ;  /* 0x0000780eff0075a7 */ /* 0x000e6200080a1107 */
[----:B-----5:R-:W2:Y:S02]  /*4d20*/  @!P1 LDC R0, c[0x0][0xb20] ;  /* 0x0002c800ff009b82 */ /* 0x020ea40000000800 */
[----:B--2---:R-:W-:Y:S04]  /*4d30*/  @!P1 SHF.R.U32.HI R0, RZ, R0, R13 ;  /* 0x00000000ff009219 */ /* 0x004fe8000001160d */
[----:B------:R-:W-:Y:S05]  /*4d40*/  @!P1 SEL R9, R10, R0, !P0 ;  /* 0x000000000a099207 */ /* 0x000fea0004000000 */
[----:B------:R-:W-:Y:S02]  /*4d50*/  @!P1 IMAD.IADD R0, R9, 0x1, -R8 ;  /* 0x0000000109009824 */ /* 0x000fe400078e0a08 */
[----:B------:R-:W-:Y:S02]  /*4d60*/  @!P1 IMAD.IADD R8, R8, 0x1, -R9 ;  /* 0x0000000108089824 */ /* 0x000fe400078e0a09 */
[----:B------:R-:W-:Y:S02]  /*4d70*/  @!P1 IMAD R11, R0, R2, R11 ;  /* 0x00000002000b9224 */ /* 0x000fe400078e020b */
[----:B------:R-:W-:Y:S01]  /*4d80*/  @!P1 IMAD R10, R8, R12, R10 ;  /* 0x0000000c080a9224 */ /* 0x000fe200078e020a */
[----:B-1----:R-:W-:Y:S06]  /*4d90*/  @!P5 BRA `(.L_x_81) ;  /* 0x0000005800f0d947 */ /* 0x002fec0003800000 */
.L_x_211:
[----:B------:R-:W-:Y:S01]  /*4da0*/  @!P4 IADD3 R2, P0, PT, R30, 0x580, RZ ;  /* 0x000005801e02c810 */ /* 0x000fe20007f1e0ff */
[----:B------:R-:W-:Y:S01]  /*4db0*/  VOTEU.ALL UP1, P4 ;  /* 0x0000000000ff7886 */ /* 0x000fe20002020000 */
[----:B------:R-:W-:Y:S01]  /*4dc0*/  UMOV UR18, 0x0 ;  /* 0x0000000000127882 */ /* 0x000fe20000000000 */
[----:B------:R-:W-:Y:S01]  /*4dd0*/  UMOV UR19, 0x10000000 ;  /* 0x1000000000137882 */ /* 0x000fe20000000000 */
[----:B------:R-:W-:Y:S01]  /*4de0*/  @!P4 R2UR UR9, R2 ;  /* 0x000000000209c2ca */ /* 0x000fe200000e0000 */
[----:B-1----:R-:W-:Y:S01]  /*4df0*/  @!P4 IMAD.X R0, RZ, RZ, R31, P0 ;  /* 0x000000ffff00c224 */ /* 0x002fe200000e061f */
[----:B------:R-:W-:Y:S01]  /*4e00*/  @!UP1 UIADD3 UR10, UPT, UPT, UR42, 0xe0, URZ ;  /* 0x000000e02a0a9890 */ /* 0x000fe2000fffe0ff */
[----:B------:R-:W-:Y:S01]  /*4e10*/  ISETP.NE.AND P0, PT, R29, 0x2, PT ;  /* 0x000000021d00780c */ /* 0x000fe20003f05270 */
[----:B------:R-:W-:Y:S01]  /*4e20*/  UMOV UR11, UR43 ;  /* 0x0000002b000b7c82 */ /* 0x000fe20008000000 */
[----:B------:R-:W-:Y:S01]  /*4e30*/  UMOV UR12, UR36 ;  /* 0x00000024000c7c82 */ /* 0x000fe20008000000 */
[----:B------:R-:W-:Y:S01]  /*4e40*/  @!P4 R2UR UR8, R0 ;  /* 0x000000000008c2ca */ /* 0x000fe200000e0000 */
[----:B------:R-:W-:Y:S01]  /*4e50*/  IMAD.IADD R14, R10, 0x1, R62 ;  /* 0x000000010a0e7824 */ /* 0x000fe200078e023e */
[----:B------:R-:W-:Y:S01]  /*4e60*/  @P3 R2UR UR36, R27 ;  /* 0x000000001b2432ca */ /* 0x000fe200000e0000 */
[----:B------:R-:W-:Y:S01]  /*4e70*/  IMAD.IADD R15, R11, 0x1, R63 ;  /* 0x000000010b0f7824 */ /* 0x000fe200078e023f */
[----:B------:R-:W-:Y:S02]  /*4e80*/  SEL R0, RZ, 0x1, P0 ;  /* 0x00000001ff007807 */ /* 0x000fe40000000000 */
[----:B------:R-:W-:Y:S01]  /*4e90*/  SEL R29, R29, RZ, P0 ;  /* 0x000000ff1d1d7207 */ /* 0x000fe20000000000 */
[----:B------:R-:W-:Y:S01]  /*4ea0*/  IMAD.U32 R8, RZ, RZ, UR9 ;  /* 0x00000009ff087e24 */ /* 0x000fe2000f8e00ff */
[----:B------:R-:W-:Y:S01]  /*4eb0*/  UMOV UR9, UR17 ;  /* 0x0000001100097c82 */ /* 0x000fe20008000000 */
[----:B------:R-:W-:Y:S03]  /*4ec0*/  LOP3.LUT R28, R28, R0, RZ, 0x3c, !PT ;  /* 0x000000001c1c7212 */ /* 0x000fe600078e3cff */
[----:B------:R-:W-:Y:S01]  /*4ed0*/  @!P4 R2UR UR14, R8 ;  /* 0x00000000080ec2ca */ /* 0x000fe200000e0000 */
[----:B------:R-:W-:Y:S01]  /*4ee0*/  IMAD.U32 R9, RZ, RZ, UR8 ;  /* 0x00000008ff097e24 */ /* 0x000fe2000f8e00ff */
[----:B------:R-:W-:Y:S01]  /*4ef0*/  @!UP1 UIADD3 UR8, UPT, UPT, UR7, 0x6400, URZ ;  /* 0x0000640007089890 */ /* 0x000fe2000fffe0ff */
[----:B------:R-:W-:Y:S03]  /*4f00*/  VOTEU.ALL UP1, P4 ;  /* 0x0000000000ff7886 */ /* 0x000fe60002020000 */
[----:B------:R-:W-:Y:S11]  /*4f10*/  @!P4 R2UR UR15, R9 ;  /* 0x00000000090fc2ca */ /* 0x000ff600000e0000 */
[----:B------:R-:W-:Y:S02]  /*4f20*/  @!UPT UIADD3 URZ, UPT, UPT, URZ, URZ, URZ ;  /* 0x000000fffffff290 */ /* 0x000fe4000fffe0ff */
[----:B------:R2:W-:Y:S01]  /*4f30*/  @!UP1 UTMALDG.3D [UR8], [UR14], desc[UR18] ;  /* 0x000012080e0095b4 */ /* 0x0005e20008011000 */
[----:B------:R2:W-:Y:S01]  /*4f40*/  @!P4 SYNCS.ARRIVE.TRANS64.RED.A0TR RZ, [UR7+0x58], R25 ;  /* 0x00005819ffffc9a7 */ /* 0x0005e20008300407 */
[----:B------:R-:W-:Y:S01]  /*4f50*/  UPLOP3.LUT UP1, UPT, UPT, UPT, UPT, 0x80, 0x8 ;  /* 0x000000000008789c */ /* 0x000fe20003f2f070 */
[----:B------:R-:W-:Y:S01]  /*4f60*/  SYNCS.ARRIVE.TRANS64.RED.A1T0 RZ, [UR13], RZ ;  /* 0x000000ffffff79a7 */ /* 0x000fe2000810040d */
[----:B------:R-:W-:Y:S09]  /*4f70*/  @P3 BRA `(.L_x_82) ;  /* 0xffffffec002c3947 */ /* 0x000ff2000383ffff */
[----:B------:R-:W1:Y:S02]  /*4f80*/  SYNCS.PHASECHK.TRANS64.TRYWAIT P0, [UR7+0x60], R32 ;  /* 0x00006020ff0075a7 */ /* 0x000e640008001107 */
[----:B-1----:R-:W-:Y:S05]  /*4f90*/  @!P0 BRA `(.L_x_83) ;  /* 0x0000005800888947 */ /* 0x002fea0003800000 */
.L_x_213:
[----:B------:R-:W3:Y:S02]  /*4fa0*/  SYNCS.PHASECHK.TRANS64.TRYWAIT P0, [UR7+0x68], R32 ;  /* 0x00006820ff0075a7 */ /* 0x000ee40008001107 */
[----:B---3--:R-:W-:Y:S05]  /*4fb0*/  @!P0 BRA `(.L_x_84) ;  /* 0x0000005800988947 */ /* 0x008fea0003800000 */
.L_x_215:
[----:B------:R-:W3:Y:S01]  /*4fc0*/  SYNCS.PHASECHK.TRANS64.TRYWAIT P0, [UR7+0x70], R32 ;  /* 0x00007020ff0075a7 */ /* 0x000ee20008001107 */
[----:B-1----:R-:W-:Y:S01]  /*4fd0*/  HFMA2 R0, -RZ, RZ, 0, 5.9604644775390625e-08 ;  /* 0x00000001ff007431 */ /* 0x002fe200000001ff */
[----:B---3--:R-:W-:Y:S06]  /*4fe0*/  @!P0 BRA `(.L_x_85) ;  /* 0x0000005800a48947 */ /* 0x008fec0003800000 */
.L_x_217:
[----:B-1----:R-:W-:Y:S02]  /*4ff0*/  MOV R2, UR7 ;  /* 0x0000000700027c02 */ /* 0x002fe40008000f00 */
[----:B------:R-:W-:-:S07]  /*5000*/  SHF.L.U32 R0, R0, 0x1f, RZ ;  /* 0x0000001f00007819 */ /* 0x000fce00000006ff */
.L_x_86:
[----:B-1----:R1:W3:Y:S02]  /*5010*/  SYNCS.PHASECHK.TRANS64.TRYWAIT P0, [R2+URZ+0x78], R0 ;  /* 0x00007800020075a7 */ /* 0x0022e400080011ff */
[----:B---3--:R-:W-:Y:S05]  /*5020*/  @!P0 NANOSLEEP.SYNCS 0x989680 ;  /* 0x009896800000895d */ /* 0x008fea0003900000 */
[----:B------:R-:W3:Y:S02]  /*5030*/  @!P0 SYNCS.PHASECHK.TRANS64 P0, [R2+URZ+0x78], R0 ;  /* 0x00007800020085a7 */ /* 0x000ee400080010ff */
[----:B--23--:R-:W-:Y:S05]  /*5040*/  @P0 EXIT ;  /* 0x000000000000094d */ /* 0x00cfea0003800000 */
[----:B------:R-:W-:Y:S05]  /*5050*/  BRA `(.L_x_86) ;  /* 0xfffffffc00ec7947 */ /* 0x000fea000383ffff */
.L_x_67:
[----:B------:R-:W-:-:S06]  /*5060*/  UISETP.GE.AND UP1, UPT, UR8, 0x4, UPT ;  /* 0x000000040800788c */ /* 0x000fcc000bf26270 */
[----:B------:R-:W-:-:S13]  /*5070*/  PLOP3.LUT P0, PT, PT, PT, UP1, 0x80, 0x8 ;  /* 0x000000000008781c */ /* 0x000fda0003f0f018 */
[----:B------:R-:W-:Y:S05]  /*5080*/  @!P0 EXIT ;  /* 0x000000000000894d */ /* 0x000fea0003800000 */
[----:B------:R-:W-:Y:S01]  /*5090*/  BAR.SYNC.DEFER_BLOCKING 0x6, 0xa0 ;  /* 0x0182800000007b1d */ /* 0x000fe20000010000 */
[C---:B------:R-:W-:Y:S01]  /*50a0*/  IMAD.SHL.U32 R4, R76.reuse, 0x20, RZ ;  /* 0x000000204c047824 */ /* 0x040fe200078e00ff */
[C---:B------:R-:W-:Y:S01]  /*50b0*/  R2P PR, R76.reuse, 0x6 ;  /* 0x000000064c007804 */ /* 0x040fe20000000000 */
[C---:B------:R-:W-:Y:S01]  /*50c0*/  IMAD.SHL.U32 R68, R76.reuse, 0x4, RZ ;  /* 0x000000044c447824 */ /* 0x040fe200078e00ff */
[----:B------:R-:W-:Y:S01]  /*50d0*/  CS2R R72, SRZ ;  /* 0x0000000000487805 */ /* 0x000fe2000001ff00 */
[----:B------:R-:W-:Y:S01]  /*50e0*/  IMAD.U32 R32, R76, 0x10000, RZ ;  /* 0x000100004c207824 */ /* 0x000fe200078e00ff */
[----:B------:R-:W-:Y:S02]  /*50f0*/  UMOV UR48, 0x400 ;  /* 0x0000040000307882 */ /* 0x000fe40000000000 */
[----:B------:R-:W1:Y:S01]  /*5100*/  LDC R67, c[0x0][0x370] ;  /* 0x0000dc00ff437b82 */ /* 0x000e620000000800 */
[----:B------:R-:W-:Y:S01]  /*5110*/  ULEA UR48, UR37, UR48, 0x18 ;  /* 0x0000003025307291 */ /* 0x000fe2000f8ec0ff */
[----:B------:R-:W-:Y:S01]  /*5120*/  LOP3.LUT R3, R4, 0xe0, RZ, 0xc0, !PT ;  /* 0x000000e004037812 */ /* 0x000fe200078ec0ff */
[----:B------:R-:W-:Y:S01]  /*5130*/  IMAD.SHL.U32 R2, R76, 0x10, RZ ;  /* 0x000000104c027824 */ /* 0x000fe200078e00ff */
[----:B------:R-:W-:Y:S01]  /*5140*/  LOP3.LUT R4, R4, 0x100, RZ, 0xc0, !PT ;  /* 0x0000010004047812 */ /* 0x000fe200078ec0ff */
[----:B------:R-:W-:Y:S01]  /*5150*/  UIADD3 UR4, UPT, UPT, UR48, 0x400, URZ ;  /* 0x0000040030047890 */ /* 0x000fe2000fffe0ff */
[----:B------:R-:W-:Y:S01]  /*5160*/  LOP3.LUT R68, R3, 0x1c, R68, 0xf8, !PT ;  /* 0x0000001c03447812 */ /* 0x000fe200078ef844 */
[----:B------:R-:W-:Y:S01]  /*5170*/  IMAD.MOV.U32 R75, RZ, RZ, 0x10 ;  /* 0x00000010ff4b7424 */ /* 0x000fe200078e00ff */
[----:B------:R-:W2:Y:S01]  /*5180*/  LDC R28, c[0x0][0xb0c] ;  /* 0x0002c300ff1c7b82 */ /* 0x000ea20000000800 */
[----:B------:R-:W-:Y:S01]  /*5190*/  SHF.R.U32.HI R3, RZ, 0x2, R76 ;  /* 0x00000002ff037819 */ /* 0x000fe2000001164c */
[----:B------:R-:W-:Y:S01]  /*51a0*/  IMAD.MOV.U32 R74, RZ, RZ, 0x20 ;  /* 0x00000020ff4a7424 */ /* 0x000fe200078e00ff */
[----:B------:R-:W-:Y:S01]  /*51b0*/  LOP3.LUT R32, R32, 0x600000, RZ, 0xc0, !PT ;  /* 0x0060000020207812 */ /* 0x000fe200078ec0ff */
[----:B------:R-:W-:Y:S01]  /*51c0*/  IMAD.MOV.U32 R31, RZ, RZ, RZ ;  /* 0x000000ffff1f7224 */ /* 0x000fe200078e00ff */
[----:B------:R-:W-:Y:S01]  /*51d0*/  LOP3.LUT R2, R4, 0x600, R2, 0xf8, !PT ;  /* 0x0000060004027812 */ /* 0x000fe200078ef802 */
[----:B------:R-:W-:Y:S01]  /*51e0*/  IMAD.MOV.U32 R79, RZ, RZ, RZ ;  /* 0x000000ffff4f7224 */ /* 0x000fe200078e00ff */
[----:B------:R-:W-:Y:S01]  /*51f0*/  LOP3.LUT R68, R68, 0x4, R3, 0x78, !PT ;  /* 0x0000000444447812 */ /* 0x000fe200078e7803 */
[----:B------:R-:W4:Y:S01]  /*5200*/  LDC R65, c[0x0][0xb20] ;  /* 0x0002c800ff417b82 */ /* 0x000f220000000800 */
[----:B------:R-:W3:Y:S01]  /*5210*/  LDS R0, [UR48+0x140] ;  /* 0x00014030ff007984 */ /* 0x000ee20008000800 */
[----:B------:R-:W-:Y:S01]  /*5220*/  LOP3.LUT R76, R76, 0x60, RZ, 0xc0, !PT ;  /* 0x000000604c4c7812 */ /* 0x000fe200078ec0ff */
[----:B------:R-:W-:Y:S01]  /*5230*/  IMAD.U32 R70, RZ, RZ, UR4 ;  /* 0x00000004ff467e24 */ /* 0x000fe2000f8e00ff */
[----:B------:R-:W-:Y:S01]  /*5240*/  LOP3.LUT R68, R2, R68, RZ, 0xfc, !PT ;  /* 0x0000004402447212 */ /* 0x000fe200078efcff */
[----:B------:R-:W1:Y:S01]  /*5250*/  LDCU.64 UR52, c[0x0][0x348] ;  /* 0x00006900ff3477ac */ /* 0x000e620008000a00 */
[----:B------:R-:W-:-:S02]  /*5260*/  SEL R75, R75, 0xfffffff0, !P2 ;  /* 0xfffffff04b4b7807 */ /* 0x000fc40005000000 */
[----:B------:R-:W1:Y:S01]  /*5270*/  LDC R27, c[0x0][0xb30] ;  /* 0x0002cc00ff1b7b82 */ /* 0x000e620000000800 */
[----:B------:R-:W-:Y:S01]  /*5280*/  SEL R74, R74, 0xffffffe0, !P1 ;  /* 0xffffffe04a4a7807 */ /* 0x000fe20004800000 */
[----:B------:R-:W1:Y:S01]  /*5290*/  LDCU.64 UR38, c[0x0][0x888] ;  /* 0x00011100ff2677ac */ /* 0x000e620008000a00 */
[----:B------:R-:W1:Y:S05]  /*52a0*/  LDCU.64 UR44, c[0x0][0x890] ;  /* 0x00011200ff2c77ac */ /* 0x000e6a0008000a00 */
[----:B------:R-:W1:Y:S01]  /*52b0*/  LDC.64 R60, c[0x0][0xb10] ;  /* 0x0002c400ff3c7b82 */ /* 0x000e620000000a00 */
[----:B------:R-:W-:Y:S01]  /*52c0*/  UMOV UR49, URZ ;  /* 0x000000ff00317c82 */ /* 0x000fe20008000000 */
[----:B------:R-:W-:-:S06]  /*52d0*/  UMOV UR51, URZ ;  /* 0x000000ff00337c82 */ /* 0x000fcc0008000000 */
[----:B------:R-:W1:Y:S08]  /*52e0*/  LDC.64 R24, c[0x0][0xb18] ;  /* 0x0002c600ff187b82 */ /* 0x000e700000000a00 */
[----:B------:R-:W1:Y:S08]  /*52f0*/  LDC.64 R22, c[0x0][0xb28] ;  /* 0x0002ca00ff167b82 */ /* 0x000e700000000a00 */
[----:B------:R-:W1:Y:S01]  /*5300*/  LDC.64 R58, c[0x0][0x8b0] ;  /* 0x00022c00ff3a7b82 */ /* 0x000e620000000a00 */
[----:B---3--:R-:W-:-:S07]  /*5310*/  IMAD.IADD R32, R0, 0x1, R32 ;  /* 0x0000000100207824 */ /* 0x008fce00078e0220 */
[----:B------:R-:W3:Y:S08]  /*5320*/  LDC.64 R56, c[0x0][0x8a8] ;  /* 0x00022a00ff387b82 */ /* 0x000ef00000000a00 */
[----:B--2-4-:R-:W1:Y:S02]  /*5330*/  LDC R66, c[0x0][0x374] ;  /* 0x0000dd00ff427b82 */ /* 0x014e640000000800 */
.L_x_162:
[C---:B------:R-:W-:Y:S02]  /*5340*/  LEA R0, R79.reuse, UR48, 0x3 ;  /* 0x000000304f007c11 */ /* 0x040fe4000f8e18ff */
[----:B------:R-:W-:Y:S02]  /*5350*/  SHF.L.U32 R2, R72, 0x1f, RZ ;  /* 0x0000001f48027819 */ /* 0x000fe400000006ff */
[----:B------:R-:W-:Y:S02]  /*5360*/  LEA R16, R79, UR48, 0x4 ;  /* 0x000000304f107c11 */ /* 0x000fe4000f8e20ff */
[----:B------:R-:W2:Y:S02]  /*5370*/  SYNCS.PHASECHK.TRANS64.TRYWAIT P0, [R0+URZ+0x90], R2 ;  /* 0x00009002000075a7 */ /* 0x000ea400080011ff */
[----:B--2---:R-:W-:Y:S05]  /*5380*/  @!P0 BRA `(.L_x_87) ;  /* 0x0000005400d48947 */ /* 0x004fea0003800000 */
.L_x_218:
[----:B------:R-:W4:Y:S01]  /*5390*/  LDC.64 R10, c[0x0][0xb10] ;  /* 0x0002c400ff0a7b82 */ /* 0x000f220000000a00 */
[----:B------:R-:W3:Y:S01]  /*53a0*/  LDS.128 R16, [R16+0x120] ;  /* 0x0001200010107984 */ /* 0x000ee20000000c00 */
[----:B-1----:R-:W-:Y:S01]  /*53b0*/  ISETP.NE.AND P1, PT, R27, 0x1, PT ;  /* 0x000000011b00780c */ /* 0x002fe20003f25270 */
[----:B--2---:R-:W-:Y:S01]  /*53c0*/  VIADD R0, R0, 0xa0 ;  /* 0x000000a000007836 */ /* 0x004fe20000000000 */
[----:B------:R-:W-:Y:S04]  /*53d0*/  ISETP.GE.AND P0, PT, R26, 0x1, PT ;  /* 0x000000011a00780c */ /* 0x000fe80003f06270 */
[----:B------:R-:W1:Y:S01]  /*53e0*/  LDC.64 R8, c[0x0][0xb18] ;  /* 0x0002c600ff087b82 */ /* 0x000e620000000a00 */
[----:B------:R-:W-:Y:S01]  /*53f0*/  PRMT R0, RZ, 0x654, R0 ;  /* 0x00000654ff007816 */ /* 0x000fe20000000000 */
[----:B------:R-:W-:Y:S01]  /*5400*/  @!PT LDS RZ, [RZ] ;  /* 0x00000000fffff984 */ /* 0x000fe20000000800 */
[----:B------:R-:W-:Y:S01]  /*5410*/  @!PT LDS RZ, [RZ] ;  /* 0x00000000fffff984 */ /* 0x000fe20000000800 */
[----:B------:R-:W-:Y:S01]  /*5420*/  @!PT LDS RZ, [RZ] ;  /* 0x00000000fffff984 */ /* 0x000fe20000000800 */
[----:B------:R-:W-:Y:S01]  /*5430*/  @!PT LDS RZ, [RZ] ;  /* 0x00000000fffff984 */ /* 0x000fe20000000800 */
[----:B------:R2:W-:Y:S06]  /*5440*/  MEMBAR.ALL.CTA ;  /* 0x0000000000007992 */ /* 0x0005ec0000008000 */
[----:B--2---:R-:W2:Y:S01]  /*5450*/  FENCE.VIEW.ASYNC.S ;  /* 0x00000000000073c6 */ /* 0x004ea20000000000 */
[----:B------:R-:W1:Y:S08]  /*5460*/  @!P1 LDC R12, c[0x0][0xb20] ;  /* 0x0002c800ff0c9b82 */ /* 0x000e700000000800 */
[----:B------:R-:W1:Y:S01]  /*5470*/  @!P1 LDC R7, c[0x0][0xb0c] ;  /* 0x0002c300ff079b82 */ /* 0x000e620000000800 */
[----:B--2---:R2:W-:Y:S01]  /*5480*/  SYNCS.ARRIVE.TRANS64.RED.A1T0 RZ, [R0+URZ], RZ ;  /* 0x000000ff00ff79a7 */ /* 0x0045e200081004ff */
[----:B---3--:R-:W-:Y:S04]  /*5490*/  LOP3.LUT P4, RZ, R18, 0x1, RZ, 0xc0, !PT ;  /* 0x0000000112ff7812 */ /* 0x008fe8000788c0ff */
[----:B------:R-:W-:Y:S09]  /*54a0*/  P2R R77, PR, RZ, 0x10 ;  /* 0x00000010ff4d7803 */ /* 0x000ff20000000000 */
[----:B------:R-:W-:Y:S02]  /*54b0*/  @P4 MOV R30, R16 ;  /* 0x00000010001e4202 */ /* 0x000fe40000000f00 */
[----:B------:R-:W-:Y:S01]  /*54c0*/  @P4 LOP3.LUT R29, R17, 0xffff, RZ, 0xc0, !PT ;  /* 0x0000ffff111d4812 */ /* 0x000fe200078ec0ff */
[----:B--2-4-:R-:W-:Y:S06]  /*54d0*/  @!P0 BRA `(.L_x_88) ;  /* 0x0000000000a48947 */ /* 0x014fec0003800000 */
[----:B------:R-:W-:Y:S01]  /*54e0*/  IMAD.HI.U32 R0, R66, R25, RZ ;  /* 0x0000001942007227 */ /* 0x000fe200078e00ff */
[----:B------:R-:W-:Y:S02]  /*54f0*/  ISETP.NE.AND P0, PT, R24, 0x1, PT ;  /* 0x000000011800780c */ /* 0x000fe40003f05270 */
[----:B------:R-:W-:Y:S01]  /*5500*/  ISETP.NE.AND P2, PT, R26, 0x1, PT ;  /* 0x000000011a00780c */ /* 0x000fe20003f45270 */
[----:B------:R-:W-:Y:S01]  /*5510*/  IMAD.HI.U32 R4, R67, R60, RZ ;  /* 0x0000003c43047227 */ /* 0x000fe200078e00ff */
[----:B------:R-:W-:Y:S02]  /*5520*/  SHF.R.U32.HI R0, RZ, R65, R0 ;  /* 0x00000041ff007219 */ /* 0x000fe40000011600 */
[----:B------:R-:W-:Y:S01]  /*5530*/  ISETP.NE.AND P3, PT, R28, 0x1, PT ;  /* 0x000000011c00780c */ /* 0x000fe20003f65270 */
[----:B------:R-:W-:Y:S01]  /*5540*/  IMAD.HI.U32 R6, R29, R25, RZ ;  /* 0x000000191d067227 */ /* 0x000fe200078e00ff */
[-C--:B------:R-:W-:Y:S02]  /*5550*/  SHF.R.U32.HI R4, RZ, R61.reuse, R4 ;  /* 0x0000003dff047219 */ /* 0x080fe40000011604 */
[----:B------:R-:W-:Y:S01]  /*5560*/  SEL R0, R66, R0, !P0 ;  /* 0x0000000042007207 */ /* 0x000fe20004000000 */
[----:B------:R-:W-:Y:S01]  /*5570*/  IMAD.HI.U32 R5, R30, R60, RZ ;  /* 0x0000003c1e057227 */ /* 0x000fe200078e00ff */
[----:B------:R-:W-:Y:S03]  /*5580*/  SEL R4, R67, R4, !P3 ;  /* 0x0000000443047207 */ /* 0x000fe60005800000 */
[-C--:B------:R-:W-:Y:S01]  /*5590*/  IMAD.HI.U32 R3, R0, R22.reuse, RZ ;  /* 0x0000001600037227 */ /* 0x080fe200078e00ff */
[----:B------:R-:W-:Y:S03]  /*55a0*/  SHF.R.U32.HI R5, RZ, R61, R5 ;  /* 0x0000003dff057219 */ /* 0x000fe60000011605 */
[----:B------:R-:W-:Y:S01]  /*55b0*/  IMAD.HI.U32 R2, R4, R22, RZ ;  /* 0x0000001604027227 */ /* 0x000fe200078e00ff */
[----:B------:R-:W-:Y:S02]  /*55c0*/  @P2 SHF.R.U32.HI R0, RZ, R23, R3 ;  /* 0x00000017ff002219 */ /* 0x000fe40000011603 */
[----:B------:R-:W-:Y:S02]  /*55d0*/  SHF.R.U32.HI R3, RZ, R65, R6 ;  /* 0x00000041ff037219 */ /* 0x000fe40000011606 */
[----:B------:R-:W-:Y:S01]  /*55e0*/  @P2 SHF.R.U32.HI R4, RZ, R23, R2 ;  /* 0x00000017ff042219 */ /* 0x000fe20000011602 */
[----:B------:R-:W-:Y:S01]  /*55f0*/  IMAD R0, R26, R0, RZ ;  /* 0x000000001a007224 */ /* 0x000fe200078e02ff */
[----:B------:R-:W-:Y:S02]  /*5600*/  SEL R3, R29, R3, !P0 ;  /* 0x000000031d037207 */ /* 0x000fe40004000000 */
[----:B------:R-:W-:Y:S01]  /*5610*/  SEL R2, R30, R5, !P3 ;  /* 0x000000051e027207 */ /* 0x000fe20005800000 */
[----:B------:R-:W-:Y:S01]  /*5620*/  IMAD R5, R26, R4, RZ ;  /* 0x000000041a057224 */ /* 0x000fe200078e02ff */
[C---:B------:R-:W-:Y:S01]  /*5630*/  ISETP.GE.AND P0, PT, R3.reuse, R0, PT ;  /* 0x000000000300720c */ /* 0x040fe20003f06270 */
[C---:B------:R-:W-:Y:S03]  /*5640*/  IMAD.HI.U32 R0, R3.reuse, R22, RZ ;  /* 0x0000001603007227 */ /* 0x040fe600078e00ff */
[C---:B------:R-:W-:Y:S02]  /*5650*/  ISETP.GE.OR P0, PT, R2.reuse, R5, P0 ;  /* 0x000000050200720c */ /* 0x040fe40000706670 */
[----:B------:R-:W-:Y:S04]  /*5660*/  SHF.R.U32.HI R0, RZ, R23, R0 ;  /* 0x00000017ff007219 */ /* 0x000fe80000011600 */
[C---:B------:R-:W-:Y:S05]  /*5670*/  SEL R6, R3.reuse, R0, !P2 ;  /* 0x0000000003067207 */ /* 0x040fea0005000000 */
        /* <DEDUP_REMOVED lines=14> */
[----:B------:R-:W-:Y:S07]  /*5760*/  IMAD R29, R3, R24, R29 ;  /* 0x00000018031d7224 */ /* 0x000fee00078e021d */
.L_x_88:
[----:B-1----:R-:W-:Y:S01]  /*5770*/  @!P1 ISETP.NE.AND P0, PT, R8, 0x1, PT ;  /* 0x000000010800980c */ /* 0x002fe20003f05270 */
[----:B------:R-:W-:Y:S01]  /*5780*/  @!P1 IMAD.HI.U32 R2, R29, R9, RZ ;  /* 0x000000091d029227 */ /* 0x000fe200078e00ff */
[----:B------:R-:W-:Y:S01]  /*5790*/  R2UR UR42, R15 ;  /* 0x000000000f2a72ca */ /* 0x000fe200000e0000 */
[----:B------:R-:W-:Y:S01]  /*57a0*/  BSSY.RECONVERGENT B6, `(.L_x_89) ;  /* 0x0000031000067945 */ /* 0x000fe20003800200 */
[----:B------:R-:W-:Y:S01]  /*57b0*/  R2UR UR41, R14 ;  /* 0x000000000e2972ca */ /* 0x000fe200000e0000 */
[----:B------:R-:W-:Y:S01]  /*57c0*/  @!P1 IMAD.HI.U32 R0, R30, R10, RZ ;  /* 0x0000000a1e009227 */ /* 0x000fe200078e00ff */
[----:B------:R-:W-:Y:S02]  /*57d0*/  @!P1 SHF.R.U32.HI R2, RZ, R12, R2 ;  /* 0x0000000cff029219 */ /* 0x000fe40000011602 */
[----:B------:R-:W-:Y:S01]  /*57e0*/  @!P1 ISETP.NE.AND P2, PT, R7, 0x1, PT ;  /* 0x000000010700980c */ /* 0x000fe20003f45270 */
[----:B------:R-:W-:Y:S01]  /*57f0*/  VIADD R79, R79, 0x1 ;  /* 0x000000014f4f7836 */ /* 0x000fe20000000000 */
[----:B------:R-:W-:Y:S02]  /*5800*/  @!P1 SEL R2, R29, R2, !P0 ;  /* 0x000000021d029207 */ /* 0x000fe40004000000 */
[----:B------:R-:W-:Y:S02]  /*5810*/  @!P1 SHF.R.U32.HI R0, RZ, R11, R0 ;  /* 0x0000000bff009219 */ /* 0x000fe40000011600 */
[----:B------:R-:W-:Y:S01]  /*5820*/  LOP3.LUT P0, RZ, R70, 0x3f0, RZ, 0xc0, !PT ;  /* 0x000003f046ff7812 */ /* 0x000fe2000780c0ff */
[----:B------:R-:W-:Y:S01]  /*5830*/  USHF.L.U32 UR42, UR42, 0x6, URZ ;  /* 0x000000062a2a7899 */ /* 0x000fe200080006ff */
[----:B------:R-:W-:Y:S01]  /*5840*/  @!P1 SEL R3, R30, R0, !P2 ;  /* 0x000000001e039207 */ /* 0x000fe20005000000 */
[----:B------:R-:W-:Y:S01]  /*5850*/  USHF.L.U32 UR41, UR41, 0x8, URZ ;  /* 0x0000000829297899 */ /* 0x000fe200080006ff */
[----:B------:R-:W-:Y:S03]  /*5860*/  @P4 SHF.R.U32.HI R71, RZ, 0x10, R17 ;  /* 0x00000010ff474819 */ /* 0x000fe60000011611 */
[----:B------:R-:W-:Y:S02]  /*5870*/  @!P1 IMAD.IADD R0, R2, 0x1, -R3 ;  /* 0x0000000102009824 */ /* 0x000fe400078e0a03 */
[----:B------:R-:W-:Y:S02]  /*5880*/  @!P1 IMAD.IADD R2, R3, 0x1, -R2 ;  /* 0x0000000103029824 */ /* 0x000fe400078e0a02 */
[----:B------:R-:W-:Y:S02]  /*5890*/  @!P1 IMAD R30, R0, R7, R30 ;  /* 0x00000007001e9224 */ /* 0x000fe400078e021e */
[----:B------:R-:W-:Y:S01]  /*58a0*/  @!P1 IMAD R29, R2, R8, R29 ;  /* 0x00000008021d9224 */ /* 0x000fe200078e021d */
[----:B------:R-:W-:Y:S06]  /*58b0*/  @!P0 BRA `(.L_x_90) ;  /* 0x00000000007c8947 */ /* 0x000fec0003800000 */
[----:B------:R-:W1:Y:S01]  /*58c0*/  LDCU.64 UR8, c[0x4][0x80] ;  /* 0x01001000ff0877ac */ /* 0x000e620008000a00 */
[----:B------:R-:W-:Y:S01]  /*58d0*/  MOV R2, 0x0 ;  /* 0x0000000000027802 */ /* 0x000fe20000000f00 */
[----:B------:R-:W-:Y:S02]  /*58e0*/  HFMA2 R12, -RZ, RZ, 0, 5.9604644775390625e-08 ;  /* 0x00000001ff0c7431 */ /* 0x000fe400000001ff */
[----:B------:R-:W-:Y:S01]  /*58f0*/  IMAD.MOV.U32 R8, RZ, RZ, 0x70 ;  /* 0x00000070ff087424 */ /* 0x000fe200078e00ff */
[----:B------:R2:W3:Y:S01]  /*5900*/  LDC.64 R14, c[0x4][R2] ;  /* 0x01000000020e7b82 */ /* 0x0004e20000000a00 */
[----:B------:R-:W4:Y:S01]  /*5910*/  LDCU.64 UR6, c[0x4][0x88] ;  /* 0x01001100ff0677ac */ /* 0x000f220008000a00 */
[----:B------:R-:W-:Y:S01]  /*5920*/  IMAD.MOV.U32 R13, RZ, RZ, RZ ;  /* 0x000000ffff0d7224 */ /* 0x000fe200078e00ff */
[----:B------:R-:W2:Y:S01]  /*5930*/  LDCU.64 UR4, c[0x4][0x8] ;  /* 0x01000100ff0477ac */ /* 0x000ea20008000a00 */
[----:B-1----:R-:W-:Y:S01]  /*5940*/  MOV R5, UR9 ;  /* 0x0000000900057c02 */ /* 0x002fe20008000f00 */
[----:B------:R-:W-:Y:S01]  /*5950*/  IMAD.U32 R4, RZ, RZ, UR8 ;  /* 0x00000008ff047e24 */ /* 0x000fe2000f8e00ff */
[----:B----4-:R-:W-:Y:S01]  /*5960*/  MOV R7, UR7 ;  /* 0x0000000700077c02 */ /* 0x010fe20008000f00 */
[----:B------:R-:W-:Y:S01]  /*5970*/  IMAD.U32 R6, RZ, RZ, UR6 ;  /* 0x00000006ff067e24 */ /* 0x000fe2000f8e00ff */
[----:B--2---:R-:W-:Y:S01]  /*5980*/  MOV R11, UR5 ;  /* 0x00000005000b7c02 */ /* 0x004fe20008000f00 */
[----:B------:R-:W-:Y:S02]  /*5990*/  IMAD.U32 R10, RZ, RZ, UR4 ;  /* 0x00000004ff0a7e24 */ /* 0x000fe4000f8e00ff */
[----:B------:R-:W-:Y:S07]  /*59a0*/  LEPC R20, `(.L_x_91) ;  /* 0x000000001014794e */ /* 0x000fee0000000000 */
[----:B---3-5:R-:W-:Y:S05]  /*59b0*/  CALL.ABS.NOINC R14 ;  /* 0x000000000e007343 */ /* 0x028fea0003c00000 */
.L_x_91:
[----:B------:R-:W1:Y:S01]  /*59c0*/  LDCU.64 UR8, c[0x4][0x80] ;  /* 0x01001000ff0877ac */ /* 0x000e620008000a00 */
[----:B------:R-:W2:Y:S01]  /*59d0*/  LDC.64 R2, c[0x4][R2] ;  /* 0x0100000002027b82 */ /* 0x000ea20000000a00 */
[----:B------:R-:W-:Y:S02]  /*59e0*/  HFMA2 R12, -RZ, RZ, 0, 5.9604644775390625e-08 ;  /* 0x00000001ff0c7431 */ /* 0x000fe400000001ff */
[----:B------:R-:W-:Y:S02]  /*59f0*/  IMAD.MOV.U32 R8, RZ, RZ, 0x70 ;  /* 0x00000070ff087424 */ /* 0x000fe400078e00ff */
[----:B------:R-:W-:Y:S01]  /*5a00*/  IMAD.MOV.U32 R13, RZ, RZ, RZ ;  /* 0x000000ffff0d7224 */ /* 0x000fe200078e00ff */
[----:B------:R-:W3:Y:S01]  /*5a10*/  LDCU.64 UR6, c[0x4][0x88] ;  /* 0x01001100ff0677ac */ /* 0x000ee20008000a00 */
[----:B------:R-:W4:Y:S01]  /*5a20*/  LDCU.64 UR4, c[0x4][0x8] ;  /* 0x01000100ff0477ac */ /* 0x000f220008000a00 */
[----:B-1----:R-:W-:Y:S02]  /*5a30*/  MOV R4, UR8 ;  /* 0x0000000800047c02 */ /* 0x002fe40008000f00 */
[----:B------:R-:W-:Y:S02]  /*5a40*/  MOV R5, UR9 ;  /* 0x0000000900057c02 */ /* 0x000fe40008000f00 */
[----:B---3--:R-:W-:Y:S01]  /*5a50*/  MOV R7, UR7 ;  /* 0x0000000700077c02 */ /* 0x008fe20008000f00 */
[----:B------:R-:W-:Y:S01]  /*5a60*/  IMAD.U32 R6, RZ, RZ, UR6 ;  /* 0x00000006ff067e24 */ /* 0x000fe2000f8e00ff */
[----:B----4-:R-:W-:Y:S01]  /*5a70*/  MOV R11, UR5 ;  /* 0x00000005000b7c02 */ /* 0x010fe20008000f00 */
[----:B------:R-:W-:Y:S02]  /*5a80*/  IMAD.U32 R10, RZ, RZ, UR4 ;  /* 0x00000004ff0a7e24 */ /* 0x000fe4000f8e00ff */
[----:B------:R-:W-:Y:S07]  /*5a90*/  LEPC R20, `(.L_x_90) ;  /* 0x000000001014794e */ /* 0x000fee0000000000 */
[----:B--2---:R-:W-:Y:S05]  /*5aa0*/  CALL.ABS.NOINC R2 ;  /* 0x0000000002007343 */ /* 0x004fea0003c00000 */
.L_x_90:
[----:B------:R-:W-:Y:S05]  /*5ab0*/  BSYNC.RECONVERGENT B6 ;  /* 0x0000000000067941 */ /* 0x000fea0003800200 */
.L_x_89:
[----:B------:R-:W-:Y:S01]  /*5ac0*/  ISETP.NE.U32.AND P4, PT, R58, RZ, PT ;  /* 0x000000ff3a00720c */ /* 0x000fe20003f85070 */
[----:B------:R-:W-:Y:S01]  /*5ad0*/  UISETP.NE.AND UP2, UPT, UR50, URZ, UPT ;  /* 0x000000ff3200728c */ /* 0x000fe2000bf45270 */
[----:B------:R-:W-:Y:S01]  /*5ae0*/  ISETP.NE.U32.AND P2, PT, RZ, UR38, PT ;  /* 0x00000026ff007c0c */ /* 0x000fe2000bf45070 */
[----:B------:R-:W-:Y:S01]  /*5af0*/  UISETP.NE.U32.AND UP1, UPT, UR44, URZ, UPT ;  /* 0x000000ff2c00728c */ /* 0x000fe2000bf25070 */
[----:B------:R-:W-:Y:S01]  /*5b00*/  ISETP.NE.AND.EX P4, PT, R59, RZ, PT, P4 ;  /* 0x000000ff3b00720c */ /* 0x000fe20003f85340 */
[----:B------:R-:W-:Y:S01]  /*5b10*/  UPLOP3.LUT UP0, UPT, UPT, UPT, UPT, 0x40, 0x4 ;  /* 0x000000000004789c */ /* 0x000fe20003f0e870 */
[----:B------:R-:W-:Y:S01]  /*5b20*/  ISETP.NE.AND.EX P2, PT, RZ, UR39, PT, P2 ;  /* 0x00000027ff007c0c */ /* 0x000fe2000bf45320 */
[----:B------:R-:W-:Y:S01]  /*5b30*/  UISETP.NE.AND.EX UP1, UPT, UR45, URZ, UPT, UP1 ;  /* 0x000000ff2d00728c */ /* 0x000fe2000bf25310 */
[----:B------:R-:W-:Y:S04]  /*5b40*/  PLOP3.LUT P1, PT, PT, PT, UP2, 0x80, 0x8 ;  /* 0x000000000008781c */ /* 0x000fe80003f2f028 */
[----:B------:R-:W-:Y:S06]  /*5b50*/  @UP2 UPLOP3.LUT UP0, UPT, UPT, UPT, UP1, 0x80, 0x8 ;  /* 0x000000000008289c */ /* 0x000fec0003f0f010 */
[----:B------:R-:W-:Y:S01]  /*5b60*/  PLOP3.LUT P0, PT, PT, PT, UP0, 0x80, 0x8 ;  /* 0x000000000008781c */ /* 0x000fe20003f0f008 */
[----:B------:R-:W-:Y:S01]  /*5b70*/  @!UPT UIADD3 URZ, UPT, UPT, URZ, URZ, URZ ;  /* 0x000000fffffff290 */ /* 0x000fe2000fffe0ff */
[----:B------:R-:W-:Y:S11]  /*5b80*/  BRA.U !UP1, `(.L_x_92) ;  /* 0x0000000109387547 */ /* 0x000ff6000b800000 */
[----:B------:R-:W-:Y:S01]  /*5b90*/  UISETP.NE.U32.AND UP0, UPT, UR38, URZ, UPT ;  /* 0x000000ff2600728c */ /* 0x000fe2000bf05070 */
[----:B------:R-:W-:Y:S02]  /*5ba0*/  HFMA2 R0, -RZ, RZ, 0, 5.9604644775390625e-08 ;  /* 0x00000001ff007431 */ /* 0x000fe400000001ff */
[----:B------:R-:W-:Y:S01]  /*5bb0*/  IMAD.MOV.U32 R64, RZ, RZ, 0x1 ;  /* 0x00000001ff407424 */ /* 0x000fe200078e00ff */
[----:B------:R-:W-:Y:S06]  /*5bc0*/  UISETP.NE.AND.EX UP0, UPT, UR39, URZ, UPT, UP0 ;  /* 0x000000ff2700728c */ /* 0x000fec000bf05300 */
[----:B------:R-:W-:Y:S05]  /*5bd0*/  PLOP3.LUT P3, PT, PT, PT, UP0, 0x80, 0x8 ;  /* 0x000000000008781c */ /* 0x000fea0003f6f008 */
[----:B------:R-:W1:Y:S01]  /*5be0*/  @UP0 LDCU.64 UR6, c[0x0][0x888] ;  /* 0x00011100ff0607ac */ /* 0x000e620008000a00 */
[----:B------:R-:W-:Y:S07]  /*5bf0*/  @UP0 UIMAD UR4, UR36, UR44, URZ ;  /* 0x0000002c240402a4 */ /* 0x000fee000f8e02ff */
[----:B------:R-:W-:Y:S01]  /*5c00*/  @!P3 PRMT R64, R0, 0x7610, R64 ;  /* 0x000076100040b816 */ /* 0x000fe20000000040 */
[----:B-1----:R-:W-:Y:S03]  /*5c10*/  @UP0 UIMAD.WIDE UR6, UR4, 0x4, UR6 ;  /* 0x00000004040608a5 */ /* 0x002fe6000f8e0206 */
[----:B------:R-:W1:Y:S03]  /*5c20*/  @!UP0 LDCU UR4, c[0x0][0x880] ;  /* 0x00011000ff0487ac */ /* 0x000e660008000800 */
[----:B------:R-:W-:Y:S01]  /*5c30*/  IMAD.U32 R2, RZ, RZ, UR6 ;  /* 0x00000006ff027e24 */ /* 0x000fe2000f8e00ff */
[----:B------:R-:W-:Y:S05]  /*5c40*/  MOV R3, UR7 ;  /* 0x0000000700037c02 */ /* 0x000fea0008000f00 */
[----:B-----5:R2:W5:Y:S02]  /*5c50*/  @P3 LDG.E R35, desc[UR46][R2.64] ;  /* 0x0000002e02233981 */ /* 0x020564000c1e1900 */
[----:B-12---:R-:W-:Y:S02]  /*5c60*/  @!P3 IMAD.U32 R35, RZ, RZ, UR4 ;  /* 0x00000004ff23be24 */ /* 0x006fe4000f8e00ff */
.L_x_92:
[----:B------:R-:W-:Y:S05]  /*5c70*/  @!P4 BRA `(.L_x_93) ;  /* 0x000000000020c947 */ /* 0x000fea0003800000 */
[----:B------:R-:W-:Y:S04]  /*5c80*/  ISETP.NE.U32.AND P3, PT, R56, RZ, PT ;  /* 0x000000ff3800720c */ /* 0x000fe80003f65070 */
[----:B------:R-:W-:Y:S11]  /*5c90*/  ISETP.NE.AND.EX P3, PT, R57, RZ, PT, P3 ;  /* 0x000000ff3900720c */ /* 0x000ff60003f65330 */
[----:B------:R-:W-:Y:S02]  /*5ca0*/  @!UPT UIADD3 URZ, UPT, UPT, URZ, URZ, URZ ;  /* 0x000000fffffff290 */ /* 0x000fe4000fffe0ff */
[----:B------:R-:W1:Y:S01]  /*5cb0*/  @P3 LDC.64 R2, c[0x0][0x8a8] ;  /* 0x00022a00ff023b82 */ /* 0x000e620000000a00 */
[----:B------:R-:W-:Y:S04]  /*5cc0*/  @P3 IMAD R0, R58, UR36, RZ ;  /* 0x000000243a003c24 */ /* 0x000fe8000f8e02ff */
[----:B-1----:R-:W-:Y:S05]  /*5cd0*/  @P3 IMAD.WIDE R2, R0, 0x4, R2 ;  /* 0x0000000400023825 */ /* 0x002fea00078e0202 */
[----:B-----5:R1:W5:Y:S02]  /*5ce0*/  @P3 LDG.E R33, desc[UR46][R2.64] ;  /* 0x0000002e02213981 */ /* 0x020364000c1e1900 */
[----:B-1----:R-:W2:Y:S02]  /*5cf0*/  @!P3 LDC R33, c[0x0][0x8a0] ;  /* 0x00022800ff21bb82 */ /* 0x002ea40000000800 */
.L_x_93:
[----:B-----5:R-:W-:Y:S01]  /*5d00*/  FSETP.NEU.AND P3, PT, R35, RZ, PT ;  /* 0x000000ff2300720b */ /* 0x020fe20003f6d000 */
[----:B------:R-:W-:Y:S01]  /*5d10*/  IMAD.SHL.U32 R88, R68, 0x4, RZ ;  /* 0x0000000444587824 */ /* 0x000fe200078e00ff */
[----:B------:R-:W-:Y:S01]  /*5d20*/  SEL R4, RZ, 0xffffffff, P2 ;  /* 0xffffffffff047807 */ /* 0x000fe20001000000 */
[----:B------:R-:W-:Y:S01]  /*5d30*/  BSSY B1, `(.L_x_94) ;  /* 0x0000042000017945 */ /* 0x000fe20003800000 */
[----:B------:R-:W-:Y:S01]  /*5d40*/  @P1 LOP3.LUT P2, RZ, R64, 0xff, RZ, 0xc0, !PT ;  /* 0x000000ff40ff1812 */ /* 0x000fe2000784c0ff */
[----:B------:R-:W-:Y:S01]  /*5d50*/  VIADD R83, R88, UR48 ;  /* 0x0000003058537c36 */ /* 0x000fe20008000000 */
[----:B------:R-:W-:Y:S01]  /*5d60*/  @P1 SEL R0, RZ, 0xffffffff, P3 ;  /* 0xffffffffff001807 */ /* 0x000fe20001800000 */
[----:B------:R-:W-:Y:S01]  /*5d70*/  IMAD.MOV.U32 R89, RZ, RZ, 0x1 ;  /* 0x00000001ff597424 */ /* 0x000fe200078e00ff */
[----:B------:R-:W-:Y:S01]  /*5d80*/  LEA R85, R31, UR48, 0x3 ;  /* 0x000000301f557c11 */ /* 0x000fe2000f8e18ff */
[----:B------:R-:W-:Y:S01]  /*5d90*/  IMAD.MOV.U32 R87, RZ, RZ, RZ ;  /* 0x000000ffff577224 */ /* 0x000fe200078e00ff */
[----:B------:R-:W-:Y:S02]  /*5da0*/  @P0 SEL R0, R4, R0, !P2 ;  /* 0x0000000004000207 */ /* 0x000fe40005000000 */
[----:B------:R-:W-:Y:S02]  /*5db0*/  CS2R R54, SRZ ;  /* 0x0000000000367805 */ /* 0x000fe4000001ff00 */
[----:B------:R-:W-:Y:S02]  /*5dc0*/  SHF.L.U32 R2, R73, 0x1f, RZ ;  /* 0x0000001f49027819 */ /* 0x000fe400000006ff */
[----:B------:R-:W-:Y:S02]  /*5dd0*/  CS2R R52, SRZ ;  /* 0x0000000000347805 */ /* 0x000fe4000001ff00 */
[----:B------:R-:W-:Y:S02]  /*5de0*/  @P1 LOP3.LUT R0, R0, 0x1, RZ, 0xc0, !PT ;  /* 0x0000000100001812 */ /* 0x000fe400078ec0ff */
[----:B------:R-:W-:Y:S02]  /*5df0*/  CS2R R50, SRZ ;  /* 0x0000000000327805 */ /* 0x000fe4000001ff00 */
[----:B------:R-:W-:Y:S02]  /*5e00*/  PLOP3.LUT P2, PT, PT, PT, UP1, 0x80, 0x8 ;  /* 0x000000000008781c */ /* 0x000fe40003f4f018 */
[----:B------:R-:W-:Y:S02]  /*5e10*/  CS2R R48, SRZ ;  /* 0x0000000000307805 */ /* 0x000fe4000001ff00 */
[----:B------:R-:W-:Y:S02]  /*5e20*/  ISETP.NE.U32.OR P6, PT, R0, 0x1, !P1 ;  /* 0x000000010000780c */ /* 0x000fe40004fc5470 */
[----:B------:R-:W-:Y:S02]  /*5e30*/  CS2R R46, SRZ ;  /* 0x00000000002e7805 */ /* 0x000fe4000001ff00 */
[----:B------:R-:W-:Y:S02]  /*5e40*/  LEA.HI R34, R31, R31, RZ, 0x1 ;  /* 0x0000001f1f227211 */ /* 0x000fe400078f08ff */
[----:B------:R-:W-:Y:S02]  /*5e50*/  CS2R R44, SRZ ;  /* 0x00000000002c7805 */ /* 0x000fe4000001ff00 */
[----:B------:R-:W-:Y:S02]  /*5e60*/  LOP3.LUT P4, R78, R64, 0xff, RZ, 0xc0, !PT ;  /* 0x000000ff404e7812 */ /* 0x000fe4000788c0ff */
[----:B------:R-:W-:Y:S02]  /*5e70*/  CS2R R42, SRZ ;  /* 0x00000000002a7805 */ /* 0x000fe4000001ff00 */
[----:B------:R-:W-:Y:S02]  /*5e80*/  SEL R3, RZ, 0xffffffff, P3 ;  /* 0xffffffffff037807 */ /* 0x000fe40001800000 */
[----:B------:R-:W-:Y:S02]  /*5e90*/  CS2R R40, SRZ ;  /* 0x0000000000287805 */ /* 0x000fe4000001ff00 */
[----:B------:R-:W-:Y:S01]  /*5ea0*/  P2R R80, PR, RZ, 0x40 ;  /* 0x00000040ff507803 */ /* 0x000fe20000000000 */
[----:B------:R-:W-:Y:S01]  /*5eb0*/  VIADD R82, R83, 0x400 ;  /* 0x0000040053527836 */ /* 0x000fe20000000000 */
[----:B------:R-:W-:Y:S01]  /*5ec0*/  @P2 SEL R3, R4, R3, !P4 ;  /* 0x0000000304032207 */ /* 0x000fe20006000000 */
[----:B------:R-:W-:Y:S01]  /*5ed0*/  IMAD.IADD R81, R74, 0x1, R83 ;  /* 0x000000014a517824 */ /* 0x000fe200078e0253 */
[----:B------:R-:W-:Y:S02]  /*5ee0*/  @P6 SHF.L.U32 R0, RZ, 0x1f, RZ ;  /* 0x0000001fff006819 */ /* 0x000fe400000006ff */
[----:B------:R-:W-:Y:S02]  /*5ef0*/  LOP3.LUT R3, R3, 0x1, RZ, 0xc0, !PT ;  /* 0x0000000103037812 */ /* 0x000fe400078ec0ff */
[----:B------:R1:W3:Y:S02]  /*5f00*/  @P6 SYNCS.PHASECHK.TRANS64.TRYWAIT P1, [UR48+0x40], R0 ;  /* 0x00004000ff0065a7 */ /* 0x0002e40008021130 */
[----:B------:R-:W-:Y:S04]  /*5f10*/  ISETP.NE.U32.AND P5, PT, R3, 0x1, PT ;  /* 0x000000010300780c */ /* 0x000fe80003fa5070 */
[----:B------:R-:W-:Y:S01]  /*5f20*/  P2R R90, PR, RZ, 0x20 ;  /* 0x00000020ff5a7803 */ /* 0x000fe20000000000 */
[----:B------:R4:W2:Y:S01]  /*5f30*/  SYNCS.PHASECHK.TRANS64.TRYWAIT P0, [R85+URZ+0xb0], R2 ;  /* 0x0000b002550075a7 */ /* 0x0008a200080011ff */
[C---:B-1----:R-:W-:Y:S01]  /*5f40*/  IMAD.SHL.U32 R0, R34.reuse, 0x80, RZ ;  /* 0x0000008022007824 */ /* 0x042fe200078e00ff */
[----:B------:R-:W-:Y:S04]  /*5f50*/  LOP3.LUT R34, R34, 0xffe, RZ, 0xc0, !PT ;  /* 0x00000ffe22227812 */ /* 0x000fe800078ec0ff */
[----:B------:R-:W-:Y:S01]  /*5f60*/  LOP3.LUT R0, R0, 0xffffff00, RZ, 0xc0, !PT ;  /* 0xffffff0000007812 */ /* 0x000fe200078ec0ff */
[----:B------:R-:W-:Y:S04]  /*5f70*/  IMAD.IADD R34, R31, 0x1, -R34 ;  /* 0x000000011f227824 */ /* 0x000fe800078e0a22 */
[----:B------:R-:W-:Y:S04]  /*5f80*/  IMAD.IADD R0, R32, 0x1, R0 ;  /* 0x0000000120007824 */ /* 0x000fe800078e0200 */
[----:B------:R-:W-:Y:S01]  /*5f90*/  IMAD R34, R34, 0x100000, R0 ;  /* 0x0010000022227824 */ /* 0x000fe200078e0200 */
[----:B---3--:R-:W-:Y:S01]  /*5fa0*/  @P6 SEL R89, RZ, 0x1, !P1 ;  /* 0x00000001ff596807 */ /* 0x008fe20004800000 */
[----:B----4-:R-:W-:Y:S06]  /*5fb0*/  @!P6 BRA `(.L_x_95) ;  /* 0x000000000064e947 */ /* 0x010fec0003800000 */
[----:B------:R-:W-:Y:S01]  /*5fc0*/  @P5 IMAD R5, R75, 0x4, R82 ;  /* 0x000000044b055824 */ /* 0x000fe200078e0252 */
[----:B------:R-:W-:Y:S01]  /*5fd0*/  ISETP.NE.AND P1, PT, R89, RZ, PT ;  /* 0x000000ff5900720c */ /* 0x000fe20003f25270 */
[----:B------:R-:W-:Y:S01]  /*5fe0*/  IMAD.MOV.U32 R54, RZ, RZ, RZ ;  /* 0x000000ffff367224 */ /* 0x000fe200078e00ff */
[----:B------:R-:W-:Y:S01]  /*5ff0*/  BSSY B0, `(.L_x_96) ;  /* 0x000000d000007945 */ /* 0x000fe20003800000 */
[----:B------:R-:W-:Y:S01]  /*6000*/  @P5 IMAD.IADD R4, R74, 0x1, R5 ;  /* 0x000000014a045824 */ /* 0x000fe200078e0205 */
[----:B------:R-:W-:Y:S02]  /*6010*/  CS2R R50, SRZ ;  /* 0x0000000000327805 */ /* 0x000fe4000001ff00 */
[----:B------:R-:W-:Y:S02]  /*6020*/  CS2R R48, SRZ ;  /* 0x0000000000307805 */ /* 0x000fe4000001ff00 */
[----:B------:R-:W-:Y:S02]  /*6030*/  CS2R R52, SRZ ;  /* 0x0000000000347805 */ /* 0x000fe4000001ff00 */
[----:B------:R-:W-:Y:S02]  /*6040*/  CS2R R42, SRZ ;  /* 0x00000000002a7805 */ /* 0x000fe4000001ff00 */
[----:B------:R-:W-:Y:S02]  /*6050*/  CS2R R40, SRZ ;  /* 0x0000000000287805 */ /* 0x000fe4000001ff00 */
[----:B------:R-:W-:Y:S02]  /*6060*/  CS2R R46, SRZ ;  /* 0x00000000002e7805 */ /* 0x000fe4000001ff00 */
[----:B------:R-:W-:Y:S01]  /*6070*/  CS2R R44, SRZ ;  /* 0x00000000002c7805 */ /* 0x000fe2000001ff00 */
[----:B------:R-:W-:Y:S06]  /*6080*/  @P1 BRA `(.L_x_97) ;  /* 0x00000000000c1947 */ /* 0x000fec0003800000 */
[----:B------:R-:W-:Y:S04]  /*6090*/  SHF.L.U32 R3, RZ, 0x1f, RZ ;  /* 0x0000001fff037819 */ /* 0x000fe800000006ff */
[----:B------:R-:W1:Y:S02]  /*60a0*/  SYNCS.PHASECHK.TRANS64.TRYWAIT P1, [UR48+0x40], R3 ;  /* 0x00004003ff0075a7 */ /* 0x000e640008021130 */
[----:B-1----:R-:W-:Y:S05]  /*60b0*/  @!P1 BRA `(.L_x_98) ;  /* 0x00000048009c9947 */ /* 0x002fea0003800000 */
.L_x_97:
[----:B------:R-:W-:Y:S05]  /*60c0*/  BSYNC B0 ;  /* 0x0000000000007941 */ /* 0x000fea0003800000 */
.L_x_96:
[----:B------:R-:W-:Y:S01]  /*60d0*/  ISETP.NE.AND P1, PT, R90, RZ, PT ;  /* 0x000000ff5a00720c */ /* 0x000fe20003f25270 */
[----:B------:R-:W-:Y:S11]  /*60e0*/  HFMA2 R87, -RZ, RZ, 0, 5.9604644775390625e-08 ;  /* 0x00000001ff577431 */ /* 0x000ff600000001ff */
[----:B------:R-:W-:Y:S01]  /*60f0*/  @!UPT UIADD3 URZ, UPT, UPT, URZ, URZ, URZ ;  /* 0x000000fffffff290 */ /* 0x000fe2000fffe0ff */
[----:B------:R-:W-:Y:S05]  /*6100*/  @P1 WARPSYNC.ALL ;  /* 0x0000000000001948 */ /* 0x000fea0003800000 */
[----:B------:R3:W4:Y:S04]  /*6110*/  @P1 LDSM.16.M88.4 R48, [R5] ;  /* 0x000000000530183b */ /* 0x0007280000000200 */
[----:B------:R3:W1:Y:S04]  /*6120*/  @P1 LDSM.16.M88.4 R52, [R4] ;  /* 0x000000000434183b */ /* 0x0006680000000200 */
[----:B------:R3:W1:Y:S04]  /*6130*/  @P1 LDSM.16.M88.4 R40, [R88+UR48+0x400] ;  /* 0x000400305828183b */ /* 0x0006680008000200 */
[----:B------:R3:W1:Y:S02]  /*6140*/  @P1 LDSM.16.M88.4 R44, [R81+0x400] ;  /* 0x00040000512c183b */ /* 0x0006640000000200 */
.L_x_95:
[----:B------:R-:W-:Y:S05]  /*6150*/  BSYNC B1 ;  /* 0x0000000000017941 */ /* 0x000fea0003800000 */
.L_x_94:
[----:B-1----:R-:W-:Y:S04]  /*6160*/  SHF.R.U32.HI R0, RZ, 0x15, R34 ;  /* 0x00000015ff007819 */ /* 0x002fe80000011622 */
[----:B------:R-:W-:Y:S01]  /*6170*/  LOP3.LUT P1, RZ, R0, 0x3, R69, 0x48, !PT ;  /* 0x0000000300ff7812 */ /* 0x000fe20007824845 */
[----:B------:R-:W-:Y:S01]  /*6180*/  @!UPT UIADD3 URZ, UPT, UPT, URZ, URZ, URZ ;  /* 0x000000fffffff290 */ /* 0x000fe2000fffe0ff */
[----:B--2---:R-:W-:Y:S11]  /*6190*/  @P0 BRA `(.L_x_99) ;  /* 0x0000000000080947 */ /* 0x004ff60003800000 */
[----:B------:R-:W1:Y:S02]  /*61a0*/  SYNCS.PHASECHK.TRANS64.TRYWAIT P0, [R85+URZ+0xb0], R2 ;  /* 0x0000b002550075a7 */ /* 0x000e6400080011ff */
[----:B-1----:R-:W-:Y:S05]  /*61b0*/  @!P0 BRA `(.L_x_100) ;  /* 0x0000004800748947 */ /* 0x002fea0003800000 */
.L_x_99:
[----:B------:R-:W-:Y:S05]  /*61c0*/  @!P1 BRA `(.L_x_101) ;  /* 0x0000000000409947 */ /* 0x000fea0003800000 */
[----:B------:R-:W3:Y:S01]  /*61d0*/  LDCU.64 UR8, c[0x4][0x70] ;  /* 0x01000e00ff0877ac */ /* 0x000ee20008000a00 */
[----:B------:R-:W-:Y:S01]  /*61e0*/  MOV R3, 0x0 ;  /* 0x0000000000037802 */ /* 0x000fe20000000f00 */
[----:B------:R-:W-:Y:S02]  /*61f0*/  HFMA2 R12, -RZ, RZ, 0, 5.9604644775390625e-08 ;  /* 0x00000001ff0c7431 */ /* 0x000fe400000001ff */
[----:B------:R-:W-:Y:S02]  /*6200*/  IMAD.MOV.U32 R8, RZ, RZ, 0x192 ;  /* 0x00000192ff087424 */ /* 0x000fe400078e00ff */
[----:B------:R-:W-:Y:S01]  /*6210*/  IMAD.MOV.U32 R13, RZ, RZ, RZ ;  /* 0x000000ffff0d7224 */ /* 0x000fe200078e00ff */
[----:B------:R-:W2:Y:S01]  /*6220*/  LDCU.64 UR6, c[0x4][0x78] ;  /* 0x01000f00ff0677ac */ /* 0x000ea20008000a00 */
[----:B-1----:R-:W1:Y:S01]  /*6230*/  LDC.64 R2, c[0x4][R3] ;  /* 0x0100000003027b82 */ /* 0x002e620000000a00 */
[----:B------:R-:W5:Y:S01]  /*6240*/  LDCU.64 UR4, c[0x4][0x10] ;  /* 0x01000200ff0477ac */ /* 0x000f620008000a00 */
[----:B---3--:R-:W-:Y:S01]  /*6250*/  MOV R5, UR9 ;  /* 0x0000000900057c02 */ /* 0x008fe20008000f00 */
[----:B------:R-:W-:Y:S01]  /*6260*/  IMAD.U32 R4, RZ, RZ, UR8 ;  /* 0x00000008ff047e24 */ /* 0x000fe2000f8e00ff */
[----:B--2---:R-:W-:Y:S01]  /*6270*/  MOV R7, UR7 ;  /* 0x0000000700077c02 */ /* 0x004fe20008000f00 */
[----:B------:R-:W-:Y:S01]  /*6280*/  IMAD.U32 R6, RZ, RZ, UR6 ;  /* 0x00000006ff067e24 */ /* 0x000fe2000f8e00ff */
[----:B-----5:R-:W-:Y:S01]  /*6290*/  MOV R11, UR5 ;  /* 0x00000005000b7c02 */ /* 0x020fe20008000f00 */
[----:B------:R-:W-:Y:S02]  /*62a0*/  IMAD.U32 R10, RZ, RZ, UR4 ;  /* 0x00000004ff0a7e24 */ /* 0x000fe4000f8e00ff */
[----:B------:R-:W-:Y:S07]  /*62b0*/  LEPC R20, `(.L_x_101) ;  /* 0x000000001014794e */ /* 0x000fee0000000000 */
[----:B-1--4-:R-:W-:Y:S05]  /*62c0*/  CALL.ABS.NOINC R2 ;  /* 0x0000000002007343 */ /* 0x012fea0003c00000 */
.L_x_101:
[----:B------:R-:W-:Y:S05]  /*62d0*/  WARPSYNC.ALL ;  /* 0x0000000000007948 */ /* 0x000fea0003800000 */
[----:B------:R-:W-:Y:S01]  /*62e0*/  R2UR UR4, R34 ;  /* 0x00000000220472ca */ /* 0x000fe200000e0000 */
[----:B------:R-:W-:Y:S01]  /*62f0*/  BSSY.RECONVERGENT B0, `(.L_x_102) ;  /* 0x000003c000007945 */ /* 0x000fe20003800200 */
[----:B------:R-:W-:Y:S02]  /*6300*/  SHF.L.U32 R86, R75, 0x2, RZ ;  /* 0x000000024b567819 */ /* 0x000fe400000006ff */
[----:B------:R-:W-:Y:S02]  /*6310*/  ISETP.NE.AND P0, PT, R76, RZ, PT ;  /* 0x000000ff4c00720c */ /* 0x000fe40003f05270 */
[----:B------:R-:W-:Y:S04]  /*6320*/  IADD3 R82, PT, PT, R82, R86, RZ ;  /* 0x0000005652527210 */ /* 0x000fe80007ffe0ff */
[----:B------:R-:W-:Y:S03]  /*6330*/  IADD3 R84, PT, PT, R74, R82, RZ ;  /* 0x000000524a547210 */ /* 0x000fe60007ffe0ff */
[----:B---3--:R-:W2:Y:S02]  /*6340*/  LDTM.16dp128bit.x8 R4, tmem[UR4] ;  /* 0x00000004000479ee */ /* 0x008ea40008180000 */
[C---:B--2---:R-:W-:Y:S01]  /*6350*/  FMUL R0, R33.reuse, R4 ;  /* 0x0000000421007220 */ /* 0x044fe20000400000 */
[C---:B-1----:R-:W-:Y:S01]  /*6360*/  FMUL R2, R33.reuse, R5 ;  /* 0x0000000521027220 */ /* 0x042fe20000400000 */
[C---:B------:R-:W-:Y:S01]  /*6370*/  FMUL R3, R33.reuse, R6 ;  /* 0x0000000621037220 */ /* 0x040fe20000400000 */
[----:B------:R-:W-:Y:S01]  /*6380*/  FMUL R7, R33, R7 ;  /* 0x0000000721077220 */ /* 0x000fe20000400000 */
[----:B------:R-:W-:Y:S01]  /*6390*/  FFMA R36, R35, R40, R0 ;  /* 0x0000002823247223 */ /* 0x000fe20000000000 */
        /* <DEDUP_REMOVED lines=10> */
[----:B------:R1:W-:Y:S01]  /*6440*/  STSM.16.M88.4 [R83+0x400], R36 ;  /* 0x0004002453007844 */ /* 0x0003e20000000200 */
[----:B------:R-:W-:Y:S01]  /*6450*/  FMUL R9, R33, R13 ;  /* 0x0000000d21097220 */ /* 0x000fe20000400000 */
[----:B------:R-:W-:Y:S01]  /*6460*/  FFMA R6, R35, R46, R6 ;  /* 0x0000002e23067223 */ /* 0x000fe20000000006 */
[----:B------:R-:W-:Y:S01]  /*6470*/  FMUL R10, R33, R14 ;  /* 0x0000000e210a7220 */ /* 0x000fe20000400000 */
[----:B------:R-:W-:Y:S01]  /*6480*/  FFMA R7, R35, R47, R11 ;  /* 0x0000002f23077223 */ /* 0x000fe2000000000b */
[----:B------:R-:W-:Y:S01]  /*6490*/  FMUL R15, R33, R15 ;  /* 0x0000000f210f7220 */ /* 0x000fe20000400000 */
[----:B----4-:R-:W-:Y:S01]  /*64a0*/  FFMA R8, R35, R48, R8 ;  /* 0x0000003023087223 */ /* 0x010fe20000000008 */
        /* <DEDUP_REMOVED lines=8> */
[C---:B------:R-:W-:Y:S01]  /*6530*/  FFMA R12, R35.reuse, R52, R12 ;  /* 0x00000034230c7223 */ /* 0x040fe2000000000c */
[C---:B------:R-:W-:Y:S01]  /*6540*/  FFMA R13, R35.reuse, R53, R13 ;  /* 0x00000035230d7223 */ /* 0x040fe2000000000d */
[C---:B------:R-:W-:Y:S01]  /*6550*/  FFMA R14, R35.reuse, R54, R14 ;  /* 0x00000036230e7223 */ /* 0x040fe2000000000e */
[----:B------:R1:W-:Y:S01]  /*6560*/  STSM.16.M88.4 [R82], R8 ;  /* 0x0000000852007844 */ /* 0x0003e20000000200 */
[----:B------:R-:W-:Y:S05]  /*6570*/  FFMA R15, R35, R55, R19 ;  /* 0x00000037230f7223 */ /* 0x000fea0000000013 */
[----:B------:R1:W-:Y:S01]  /*6580*/  STSM.16.M88.4 [R84], R12 ;  /* 0x0000000c54007844 */ /* 0x0003e20000000200 */
[----:B------:R-:W-:Y:S01]  /*6590*/  @!PT LDS RZ, [RZ] ;  /* 0x00000000fffff984 */ /* 0x000fe20000000800 */
[----:B------:R-:W-:Y:S01]  /*65a0*/  @!PT LDS RZ, [RZ] ;  /* 0x00000000fffff984 */ /* 0x000fe20000000800 */
[----:B------:R-:W-:Y:S01]  /*65b0*/  @!PT LDS RZ, [RZ] ;  /* 0x00000000fffff984 */ /* 0x000fe20000000800 */
[----:B------:R-:W-:Y:S01]  /*65c0*/  @!PT LDS RZ, [RZ] ;  /* 0x00000000fffff984 */ /* 0x000fe20000000800 */
[----:B------:R2:W-:Y:S06]  /*65d0*/  MEMBAR.ALL.CTA ;  /* 0x0000000000007992 */ /* 0x0005ec0000008000 */
[----:B--2---:R-:W2:Y:S02]  /*65e0*/  FENCE.VIEW.ASYNC.S ;  /* 0x00000000000073c6 */ /* 0x004ea40000000000 */
[----:B--2---:R-:W-:Y:S06]  /*65f0*/  BAR.SYNC.DEFER_BLOCKING 0x1, 0x80 ;  /* 0x0042000000007b1d */ /* 0x004fec0000010000 */
[----:B------:R-:W-:Y:S05]  /*6600*/  @P0 BRA `(.L_x_103) ;  /* 0x0000000000280947 */ /* 0x000fea0003800000 */
[----:B------:R-:W-:Y:S02]  /*6610*/  UIADD3 UR4, UPT, UPT, UR48, 0x400, URZ ;  /* 0x0000040030047890 */ /* 0x000fe4000fffe0ff */
[----:B------:R-:W-:Y:S01]  /*6620*/  UIADD3 UR6, UP0, UPT, UR52, 0x680, URZ ;  /* 0x0000068034067890 */ /* 0x000fe2000ff1e0ff */
[----:B------:R-:W-:Y:S03]  /*6630*/  UMOV UR43, UR36 ;  /* 0x00000024002b7c82 */ /* 0x000fe60008000000 */
[----:B------:R-:W-:Y:S01]  /*6640*/  MOV R70, UR4 ;  /* 0x0000000400467c02 */ /* 0x000fe20008000f00 */
[----:B------:R-:W-:Y:S03]  /*6650*/  UIADD3.X UR7, UPT, UPT, URZ, UR53, URZ, UP0, !UPT ;  /* 0x00000035ff077290 */ /* 0x000fe600087fe4ff */
[----:B------:R-:W-:Y:S11]  /*6660*/  R2UR UR40, R70 ;  /* 0x00000000462872ca */ /* 0x000ff600000e0000 */
[----:B------:R-:W-:Y:S02]  /*6670*/  @!UPT UIADD3 URZ, UPT, UPT, URZ, URZ, URZ ;  /* 0x000000fffffff290 */ /* 0x000fe4000fffe0ff */
[----:B------:R2:W-:Y:S01]  /*6680*/  UTMASTG.3D [UR40], [UR6] ;  /* 0x00000028060073b5 */ /* 0x0005e20008010000 */
[----:B------:R0:W-:Y:S01]  /*6690*/  UTMACMDFLUSH ;  /* 0x00000000000079b7 */ /* 0x0001e20000000000 */
[----:B--2---:R-:W-:Y:S04]  /*66a0*/  DEPBAR.LE SB0, 0x1 ;  /* 0x000080400000791a */ /* 0x004fe80000000000 */
.L_x_103:
[----:B------:R-:W-:Y:S05]  /*66b0*/  BSYNC.RECONVERGENT B0 ;  /* 0x0000000000007941 */ /* 0x000fea0003800200 */
.L_x_102:
[----:B------:R-:W-:Y:S01]  /*66c0*/  BAR.SYNC.DEFER_BLOCKING 0x1, 0x80 ;  /* 0x0042000000007b1d */ /* 0x000fe20000010000 */
[----:B------:R-:W-:Y:S01]  /*66d0*/  ISETP.NE.AND P1, PT, R80, RZ, PT ;  /* 0x000000ff5000720c */ /* 0x000fe20003f25270 */
[----:B------:R-:W-:Y:S01]  /*66e0*/  UISETP.NE.AND UP0, UPT, UR49, URZ, UPT ;  /* 0x000000ff3100728c */ /* 0x000fe2000bf05270 */
[----:B------:R-:W-:Y:S11]  /*66f0*/  LEA R2, R87, UR48, 0x3 ;  /* 0x0000003057027c11 */ /* 0x000ff6000f8e18ff */
[----:B------:R-:W-:Y:S01]  /*6700*/  @P1 SHF.L.U32 R3, RZ, 0x1f, RZ ;  /* 0x0000001fff031819 */ /* 0x000fe200000006ff */
[----:B------:R-:W-:Y:S06]  /*6710*/  BRA.U !UP0, `(.L_x_104) ;  /* 0x0000000108247547 */ /* 0x000fec000b800000 */
[----:B-1----:R-:W-:Y:S01]  /*6720*/  IMAD.U32 R4, RZ, RZ, UR51 ;  /* 0x00000033ff047e24 */ /* 0x002fe2000f8e00ff */
[----:B------:R-:W-:Y:S01]  /*6730*/  MOV R0, UR37 ;  /* 0x0000002500007c02 */ /* 0x000fe20008000f00 */
[----:B------:R-:W-:Y:S03]  /*6740*/  UIADD3 UR51, UPT, UPT, UR51, 0x1, URZ ;  /* 0x0000000133337890 */ /* 0x000fe6000fffe0ff */
[----:B------:R-:W-:Y:S01]  /*6750*/  @P1 LEA R4, R4, UR48, 0x3 ;  /* 0x0000003004041c11 */ /* 0x000fe2000f8e18ff */
[----:B------:R-:W-:Y:S04]  /*6760*/  UISETP.NE.AND UP0, UPT, UR51, 0x4, UPT ;  /* 0x000000043300788c */ /* 0x000fe8000bf05270 */
[----:B------:R-:W-:Y:S01]  /*6770*/  @P1 VIADD R4, R4, 0x60 ;  /* 0x0000006004041836 */ /* 0x000fe20000000000 */
[----:B------:R-:W-:Y:S04]  /*6780*/  USEL UR51, UR51, URZ, UP0 ;  /* 0x000000ff33337287 */ /* 0x000fe80008000000 */
[----:B------:R-:W-:Y:S04]  /*6790*/  @P1 PRMT R0, R0, 0x654, R4 ;  /* 0x0000065400001816 */ /* 0x000fe80000000004 */
[----:B------:R2:W-:Y:S04]  /*67a0*/  @P1 SYNCS.ARRIVE.TRANS64.RED.A1T0 RZ, [R0+URZ], RZ ;  /* 0x000000ff00ff19a7 */ /* 0x0005e800081004ff */
.L_x_104:
[----:B------:R-:W3:Y:S01]  /*67b0*/  @P1 SYNCS.PHASECHK.TRANS64.TRYWAIT P0, [R2+URZ+0x40], R3 ;  /* 0x00004003020015a7 */ /* 0x000ee200080011ff */
[----:B------:R-:W-:Y:S01]  /*67c0*/  BSSY B1, `(.L_x_105) ;  /* 0x0000017000017945 */ /* 0x000fe20003800000 */
[----:B---3--:R-:W-:Y:S03]  /*67d0*/  @P1 SEL R89, RZ, 0x1, !P0 ;  /* 0x00000001ff591807 */ /* 0x008fe60004000000 */
[----:B------:R-:W-:Y:S05]  /*67e0*/  @!P1 BRA `(.L_x_106) ;  /* 0x0000000000509947 */ /* 0x000fea0003800000 */
[----:B------:R-:W-:Y:S01]  /*67f0*/  ISETP.NE.AND P1, PT, R90, RZ, PT ;  /* 0x000000ff5a00720c */ /* 0x000fe20003f25270 */
[----:B------:R-:W-:Y:S01]  /*6800*/  BSSY B0, `(.L_x_107) ;  /* 0x000000a000007945 */ /* 0x000fe20003800000 */
[----:B------:R-:W-:Y:S11]  /*6810*/  ISETP.NE.AND P0, PT, R89, RZ, PT ;  /* 0x000000ff5900720c */ /* 0x000ff60003f05270 */
[----:B-1----:R-:W-:Y:S04]  /*6820*/  @P1 IMAD R5, R87, 0x2000, R88 ;  /* 0x0000200057051824 */ /* 0x002fe800078e0258 */
[----:B------:R-:W-:Y:S05]  /*6830*/  @P1 VIADD R4, R5, UR48 ;  /* 0x0000003005041c36 */ /* 0x000fea0008000000 */
[----:B------:R-:W-:Y:S01]  /*6840*/  @P1 IADD3 R3, PT, PT, R86, R4, RZ ;  /* 0x0000000456031210 */ /* 0x000fe20007ffe0ff */
[----:B------:R-:W-:Y:S01]  /*6850*/  @P1 IMAD.IADD R4, R74, 0x1, R4 ;  /* 0x000000014a041824 */ /* 0x000fe200078e0204 */
[----:B------:R-:W-:Y:S06]  /*6860*/  @P0 BRA `(.L_x_108) ;  /* 0x00000000000c0947 */ /* 0x000fec0003800000 */
[----:B--2---:R-:W-:Y:S04]  /*6870*/  SHF.L.U32 R0, RZ, 0x1f, RZ ;  /* 0x0000001fff007819 */ /* 0x004fe800000006ff */
[----:B------:R-:W1:Y:S02]  /*6880*/  SYNCS.PHASECHK.TRANS64.TRYWAIT P0, [R2+URZ+0x40], R0 ;  /* 0x00004000020075a7 */ /* 0x000e6400080011ff */
[----:B-1----:R-:W-:Y:S05]  /*6890*/  @!P0 BRA `(.L_x_109) ;  /* 0x0000004000d08947 */ /* 0x002fea0003800000 */
.L_x_108:
[----:B------:R-:W-:Y:S05]  /*68a0*/  BSYNC B0 ;  /* 0x0000000000007941 */ /* 0x000fea0003800000 */
.L_x_107:
[----:B------:R-:W-:Y:S02]  /*68b0*/  ISETP.NE.AND P0, PT, R90, RZ, PT ;  /* 0x000000ff5a00720c */ /* 0x000fe40003f05270 */
[----:B------:R-:W-:Y:S11]  /*68c0*/  IADD3 R87, PT, PT, R87, 0x1, RZ ;  /* 0x0000000157577810 */ /* 0x000ff60007ffe0ff */
[----:B-12---:R-:W-:Y:S01]  /*68d0*/  @P0 IMAD.IADD R0, R74, 0x1, R3 ;  /* 0x000000014a000824 */ /* 0x006fe200078e0203 */
[----:B------:R-:W-:Y:S05]  /*68e0*/  @P0 WARPSYNC.ALL ;  /* 0x0000000000000948 */ /* 0x000fea0003800000 */
[----:B------:R3:W4:Y:S04]  /*68f0*/  @P0 LDSM.16.M88.4 R40, [R5+UR48+0x400] ;  /* 0x000400300528083b */ /* 0x0007280008000200 */
[----:B------:R3:W1:Y:S04]  /*6900*/  @P0 LDSM.16.M88.4 R44, [R4+0x400] ;  /* 0x00040000042c083b */ /* 0x0006680000000200 */
[----:B------:R3:W2:Y:S04]  /*6910*/  @P0 LDSM.16.M88.4 R48, [R3+0x400] ;  /* 0x000400000330083b */ /* 0x0006a80000000200 */
[----:B------:R3:W1:Y:S02]  /*6920*/  @P0 LDSM.16.M88.4 R52, [R0+0x400] ;  /* 0x000400000034083b */ /* 0x0006640000000200 */
.L_x_106:
[----:B------:R-:W-:Y:S05]  /*6930*/  BSYNC B1 ;  /* 0x0000000000017941 */ /* 0x000fea0003800000 */
.L_x_105:
[----:B--23--:R-:W-:Y:S05]  /*6940*/  VIADD R0, R34, 0x20 ;  /* 0x0000002022007836 */ /* 0x00cfea0000000000 */
[----:B------:R-:W-:Y:S04]  /*6950*/  SHF.R.U32.HI R0, RZ, 0x15, R0 ;  /* 0x00000015ff007819 */ /* 0x000fe80000011600 */
[----:B------:R-:W-:Y:S11]  /*6960*/  LOP3.LUT P0, RZ, R0, 0x3, R69, 0x48, !PT ;  /* 0x0000000300ff7812 */ /* 0x000ff60007804845 */
[----:B------:R-:W-:Y:S02]  /*6970*/  @!UPT UIADD3 URZ, UPT, UPT, URZ, URZ, URZ ;  /* 0x000000fffffff290 */ /* 0x000fe4000fffe0ff */
[----:B------:R-:W-:Y:S05]  /*6980*/  @!P0 BRA `(.L_x_110) ;  /* 0x0000000000408947 */ /* 0x000fea0003800000 */
[----:B------:R-:W2:Y:S01]  /*6990*/  LDCU.64 UR8, c[0x4][0x70] ;  /* 0x01000e00ff0877ac */ /* 0x000ea20008000a00 */
[----:B------:R-:W-:Y:S01]  /*69a0*/  MOV R3, 0x0 ;  /* 0x0000000000037802 */ /* 0x000fe20000000f00 */
[----:B-1----:R-:W-:Y:S02]  /*69b0*/  HFMA2 R12, -RZ, RZ, 0, 5.9604644775390625e-08 ;  /* 0x00000001ff0c7431 */ /* 0x002fe400000001ff */
[----:B------:R-:W-:Y:S02]  /*69c0*/  IMAD.MOV.U32 R8, RZ, RZ, 0x192 ;  /* 0x00000192ff087424 */ /* 0x000fe400078e00ff */
[----:B------:R-:W-:Y:S01]  /*69d0*/  IMAD.MOV.U32 R13, RZ, RZ, RZ ;  /* 0x000000ffff0d7224 */ /* 0x000fe200078e00ff */
[----:B------:R-:W1:Y:S01]  /*69e0*/  LDCU.64 UR6, c[0x4][0x78] ;  /* 0x01000f00ff0677ac */ /* 0x000e620008000a00 */
[----:B------:R-:W3:Y:S01]  /*69f0*/  LDC.64 R2, c[0x4][R3] ;  /* 0x0100000003027b82 */ /* 0x000ee20000000a00 */
[----:B------:R-:W5:Y:S01]  /*6a00*/  LDCU.64 UR4, c[0x4][0x10] ;  /* 0x01000200ff0477ac */ /* 0x000f620008000a00 */
[----:B--2---:R-:W-:Y:S01]  /*6a10*/  MOV R5, UR9 ;  /* 0x0000000900057c02 */ /* 0x004fe20008000f00 */
[----:B------:R-:W-:Y:S01]  /*6a20*/  IMAD.U32 R4, RZ, RZ, UR8 ;  /* 0x00000008ff047e24 */ /* 0x000fe2000f8e00ff */
[----:B-1----:R-:W-:Y:S01]  /*6a30*/  MOV R7, UR7 ;  /* 0x0000000700077c02 */ /* 0x002fe20008000f00 */
[----:B------:R-:W-:Y:S01]  /*6a40*/  IMAD.U32 R6, RZ, RZ, UR6 ;  /* 0x00000006ff067e24 */ /* 0x000fe2000f8e00ff */
[----:B-----5:R-:W-:Y:S01]  /*6a50*/  MOV R11, UR5 ;  /* 0x00000005000b7c02 */ /* 0x020fe20008000f00 */
[----:B------:R-:W-:Y:S02]  /*6a60*/  IMAD.U32 R10, RZ, RZ, UR4 ;  /* 0x00000004ff0a7e24 */ /* 0x000fe4000f8e00ff */
[----:B------:R-:W-:Y:S07]  /*6a70*/  LEPC R20, `(.L_x_110) ;  /* 0x000000001014794e */ /* 0x000fee0000000000 */
[----:B---34-:R-:W-:Y:S05]  /*6a80*/  CALL.ABS.NOINC R2 ;  /* 0x0000000002007343 */ /* 0x018fea0003c00000 */
.L_x_110:
[----:B------:R-:W-:Y:S05]  /*6a90*/  WARPSYNC.ALL ;  /* 0x0000000000007948 */ /* 0x000fea0003800000 */
[----:B------:R-:W-:Y:S01]  /*6aa0*/  R2UR UR4, R34 ;  /* 0x00000000220472ca */ /* 0x000fe200000e0000 */
[----:B------:R-:W-:Y:S01]  /*6ab0*/  BSSY.RECONVERGENT B0, `(.L_x_111) ;  /* 0x0000040000007945 */ /* 0x000fe20003800200 */
[----:B------:R-:W-:Y:S02]  /*6ac0*/  ISETP.NE.AND P6, PT, R80, RZ, PT ;  /* 0x000000ff5000720c */ /* 0x000fe40003fc5270 */
[----:B------:R-:W-:Y:S02]  /*6ad0*/  ISETP.NE.AND P0, PT, R76, RZ, PT ;  /* 0x000000ff4c00720c */ /* 0x000fe40003f05270 */
[----:B------:R-:W-:Y:S07]  /*6ae0*/  MOV R20, UR51 ;  /* 0x0000003300147c02 */ /* 0x000fee0008000f00 */
[----:B-1----:R-:W1:Y:S02]  /*6af0*/  LDTM.16dp128bit.x8 R4, tmem[UR4+0x20] ;  /* 0x00002004000479ee */ /* 0x002e640008180000 */
[----:B------:R-:W-:Y:S01]  /*6b00*/  @P6 LEA R20, R20, UR48, 0x3 ;  /* 0x0000003014146c11 */ /* 0x000fe2000f8e18ff */
[C---:B-1----:R-:W-:Y:S01]  /*6b10*/  FMUL R0, R33.reuse, R4 ;  /* 0x0000000421007220 */ /* 0x042fe20000400000 */
[C---:B------:R-:W-:Y:S01]  /*6b20*/  FMUL R2, R33.reuse, R5 ;  /* 0x0000000521027220 */ /* 0x040fe20000400000 */
[C---:B------:R-:W-:Y:S01]  /*6b30*/  FMUL R3, R33.reuse, R6 ;  /* 0x0000000621037220 */ /* 0x040fe20000400000 */
[----:B------:R-:W-:Y:S01]  /*6b40*/  FMUL R7, R33, R7 ;  /* 0x0000000721077220 */ /* 0x000fe20000400000 */
[----:B----4-:R-:W-:Y:S01]  /*6b50*/  FFMA R36, R35, R40, R0 ;  /* 0x0000002823247223 */ /* 0x010fe20000000000 */
        /* <DEDUP_REMOVED lines=28> */
[----:B------:R1:W-:Y:S01]  /*6d20*/  STSM.16.M88.4 [R82+0x2000], R8 ;  /* 0x0020000852007844 */ /* 0x0003e20000000200 */
[----:B------:R-:W-:Y:S01]  /*6d30*/  FFMA R15, R35, R55, R19 ;  /* 0x00000037230f7223 */ /* 0x000fe20000000013 */
[----:B------:R-:W-:Y:S02]  /*6d40*/  MOV R16, UR37 ;  /* 0x0000002500107c02 */ /* 0x000fe40008000f00 */
[----:B------:R-:W-:Y:S02]  /*6d50*/  @P6 IADD3 R17, PT, PT, R20, 0x60, RZ ;  /* 0x0000006014116810 */ /* 0x000fe40007ffe0ff */
[----:B------:R1:W-:Y:S01]  /*6d60*/  STSM.16.M88.4 [R84+0x2000], R12 ;  /* 0x0020000c54007844 */ /* 0x0003e20000000200 */
[----:B------:R-:W-:Y:S02]  /*6d70*/  LEA R0, R87, UR48, 0x3 ;  /* 0x0000003057007c11 */ /* 0x000fe4000f8e18ff */
[----:B------:R-:W-:Y:S01]  /*6d80*/  @P6 PRMT R16, R16, 0x654, R17 ;  /* 0x0000065410106816 */ /* 0x000fe20000000011 */
[----:B------:R-:W-:Y:S01]  /*6d90*/  @!PT LDS RZ, [RZ] ;  /* 0x00000000fffff984 */ /* 0x000fe20000000800 */
[----:B------:R-:W-:Y:S01]  /*6da0*/  @!PT LDS RZ, [RZ] ;  /* 0x00000000fffff984 */ /* 0x000fe20000000800 */
[----:B------:R-:W-:Y:S01]  /*6db0*/  @!PT LDS RZ, [RZ] ;  /* 0x00000000fffff984 */ /* 0x000fe20000000800 */
[----:B------:R-:W-:Y:S01]  /*6dc0*/  @!PT LDS RZ, [RZ] ;  /* 0x00000000fffff984 */ /* 0x000fe20000000800 */
[----:B------:R2:W-:Y:S06]  /*6dd0*/  MEMBAR.ALL.CTA ;  /* 0x0000000000007992 */ /* 0x0005ec0000008000 */
[----:B--2---:R-:W2:Y:S01]  /*6de0*/  FENCE.VIEW.ASYNC.S ;  /* 0x00000000000073c6 */ /* 0x004ea20000000000 */
[----:B------:R-:W-:Y:S01]  /*6df0*/  @P6 SHF.L.U32 R2, RZ, 0x1f, RZ ;  /* 0x0000001fff026819 */ /* 0x000fe200000006ff */
[----:B--2---:R-:W-:Y:S06]  /*6e00*/  BAR.SYNC.DEFER_BLOCKING 0x1, 0x80 ;  /* 0x0042000000007b1d */ /* 0x004fec0000010000 */
[----:B------:R-:W-:Y:S05]  /*6e10*/  @P0 BRA `(.L_x_112) ;  /* 0x0000000000240947 */ /* 0x000fea0003800000 */
[----:B------:R-:W-:Y:S02]  /*6e20*/  UIADD3 UR8, UP0, UPT, UR52, 0x680, URZ ;  /* 0x0000068034087890 */ /* 0x000fe4000ff1e0ff */
[----:B------:R-:W-:Y:S02]  /*6e30*/  UIADD3 UR5, UPT, UPT, UR41, 0x20, URZ ;  /* 0x0000002029057890 */ /* 0x000fe4000fffe0ff */
[----:B------:R-:W-:Y:S02]  /*6e40*/  UIADD3 UR4, UPT, UPT, UR48, 0x2400, URZ ;  /* 0x0000240030047890 */ /* 0x000fe4000fffe0ff */
[----:B------:R-:W-:Y:S01]  /*6e50*/  UIADD3.X UR9, UPT, UPT, URZ, UR53, URZ, UP0, !UPT ;  /* 0x00000035ff097290 */ /* 0x000fe200087fe4ff */
[----:B------:R-:W-:Y:S01]  /*6e60*/  UMOV UR6, UR42 ;  /* 0x0000002a00067c82 */ /* 0x000fe20008000000 */
[----:B------:R-:W-:Y:S07]  /*6e70*/  UMOV UR7, UR36 ;  /* 0x0000002400077c82 */ /* 0x000fee0008000000 */
[----:B------:R2:W-:Y:S01]  /*6e80*/  UTMASTG.3D [UR4], [UR8] ;  /* 0x00000004080073b5 */ /* 0x0005e20008010000 */
[----:B------:R0:W-:Y:S01]  /*6e90*/  UTMACMDFLUSH ;  /* 0x00000000000079b7 */ /* 0x0001e20000000000 */
[----:B--2---:R-:W-:Y:S04]  /*6ea0*/  DEPBAR.LE SB0, 0x1 ;  /* 0x000080400000791a */ /* 0x004fe80000000000 */
.L_x_112:
[----:B------:R-:W-:Y:S05]  /*6eb0*/  BSYNC.RECONVERGENT B0 ;  /* 0x0000000000007941 */ /* 0x000fea0003800200 */
.L_x_111:
[----:B------:R-:W-:Y:S01]  /*6ec0*/  BAR.SYNC.DEFER_BLOCKING 0x1, 0x80 ;  /* 0x0042000000007b1d */ /* 0x000fe20000010000 */
[----:B------:R-:W-:Y:S04]  /*6ed0*/  UIADD3 UR40, UPT, UPT, UR51, 0x1, URZ ;  /* 0x0000000133287890 */ /* 0x000fe8000fffe0ff */
[----:B------:R-:W-:Y:S04]  /*6ee0*/  UISETP.NE.AND UP0, UPT, UR40, 0x4, UPT ;  /* 0x000000042800788c */ /* 0x000fe8000bf05270 */
[----:B------:R-:W-:Y:S01]  /*6ef0*/  USEL UR40, UR40, URZ, UP0 ;  /* 0x000000ff28287287 */ /* 0x000fe20008000000 */
[----:B------:R2:W-:Y:S01]  /*6f00*/  @P6 SYNCS.ARRIVE.TRANS64.RED.A1T0 RZ, [R16+URZ], RZ ;  /* 0x000000ff10ff69a7 */ /* 0x0005e200081004ff */
[----:B------:R-:W-:Y:S01]  /*6f10*/  BSSY B1, `(.L_x_113) ;  /* 0x0000018000017945 */ /* 0x000fe20003800000 */
[----:B------:R-:W3:Y:S02]  /*6f20*/  @P6 SYNCS.PHASECHK.TRANS64.TRYWAIT P0, [R0+URZ+0x40], R2 ;  /* 0x00004002000065a7 */ /* 0x000ee400080011ff */
[----:B---3--:R-:W-:Y:S01]  /*6f30*/  @P6 SEL R89, RZ, 0x1, !P0 ;  /* 0x00000001ff596807 */ /* 0x008fe20004000000 */
[----:B--2---:R-:W-:Y:S06]  /*6f40*/  @!P6 BRA `(.L_x_114) ;  /* 0x000000000050e947 */ /* 0x004fec0003800000 */
        /* <DEDUP_REMOVED lines=8> */
[----:B------:R-:W-:Y:S04]  /*6fd0*/  SHF.L.U32 R5, RZ, 0x1f, RZ ;  /* 0x0000001fff057819 */ /* 0x000fe800000006ff */
[----:B------:R-:W1:Y:S02]  /*6fe0*/  SYNCS.PHASECHK.TRANS64.TRYWAIT P0, [R0+URZ+0x40], R5 ;  /* 0x00004005000075a7 */ /* 0x000e6400080011ff */
[----:B-1----:R-:W-:Y:S05]  /*6ff0*/  @!P0 BRA `(.L_x_117) ;  /* 0x0000003c000c8947 */ /* 0x002fea0003800000 */
.L_x_116:
[----:B------:R-:W-:Y:S05]  /*7000*/  BSYNC B0 ;  /* 0x0000000000007941 */ /* 0x000fea0003800000 */
.L_x_115:
[----:B------:R-:W-:Y:S02]  /*7010*/  ISETP.NE.AND P0, PT, R90, RZ, PT ;  /* 0x000000ff5a00720c */ /* 0x000fe40003f05270 */
[----:B------:R-:W-:Y:S11]  /*7020*/  IADD3 R87, PT, PT, R87, 0x1, RZ ;  /* 0x0000000157577810 */ /* 0x000ff60007ffe0ff */
[----:B-1----:R-:W-:Y:S01]  /*7030*/  @P0 IMAD.IADD R0, R74, 0x1, R2 ;  /* 0x000000014a000824 */ /* 0x002fe200078e0202 */
[----:B------:R-:W-:Y:S05]  /*7040*/  @P0 WARPSYNC.ALL ;  /* 0x0000000000000948 */ /* 0x000fea0003800000 */
[----:B------:R2:W3:Y:S04]  /*7050*/  @P0 LDSM.16.M88.4 R40, [R4+UR48+0x400] ;  /* 0x000400300428083b */ /* 0x0004e80008000200 */
[----:B------:R2:W4:Y:S04]  /*7060*/  @P0 LDSM.16.M88.4 R44, [R3+0x400] ;  /* 0x00040000032c083b */ /* 0x0005280000000200 */
[----:B------:R2:W1:Y:S04]  /*7070*/  @P0 LDSM.16.M88.4 R48, [R2+0x400] ;  /* 0x000400000230083b */ /* 0x0004680000000200 */
[----:B------:R2:W1:Y:S02]  /*7080*/  @P0 LDSM.16.M88.4 R52, [R0+0x400] ;  /* 0x000400000034083b */ /* 0x0004640000000200 */
.L_x_114:
[----:B------:R-:W-:Y:S05]  /*7090*/  BSYNC B1 ;  /* 0x0000000000017941 */ /* 0x000fea0003800000 */
.L_x_113:
[----:B--2---:R-:W-:Y:S05]  /*70a0*/  VIADD R0, R34, 0x40 ;  /* 0x0000004022007836 */ /* 0x004fea0000000000 */
        /* <DEDUP_REMOVED lines=20> */
.L_x_118:
        /* <DEDUP_REMOVED lines=12> */
[----:B---3--:R-:W-:Y:S01]  /*72b0*/  FFMA R36, R35, R40, R0 ;  /* 0x0000002823247223 */ /* 0x008fe20000000000 */
[----:B------:R-:W-:Y:S01]  /*72c0*/  FMUL R4, R33, R8 ;  /* 0x0000000821047220 */ /* 0x000fe20000400000 */
[----:B------:R-:W-:Y:S01]  /*72d0*/  FFMA R37, R35, R41, R2 ;  /* 0x0000002923257223 */ /* 0x000fe20000000002 */
        /* <DEDUP_REMOVED lines=51> */
.L_x_120:
[----:B------:R-:W-:Y:S05]  /*7610*/  BSYNC.RECONVERGENT B0 ;  /* 0x0000000000007941 */ /* 0x000fea0003800200 */
.L_x_119:
[----:B------:R-:W-:Y:S01]  /*7620*/  BAR.SYNC.DEFER_BLOCKING 0x1, 0x80 ;  /* 0x0042000000007b1d */ /* 0x000fe20000010000 */
[----:B------:R-:W-:Y:S01]  /*7630*/  UIADD3 UR43, UPT, UPT, UR40, 0x1, URZ ;  /* 0x00000001282b7890 */ /* 0x000fe2000fffe0ff */
[----:B------:R-:W-:Y:S03]  /*7640*/  HFMA2 R91, -RZ, RZ, 0, 0 ;  /* 0x00000000ff5b7431 */ /* 0x000fe600000001ff */
        /* <DEDUP_REMOVED lines=18> */
.L_x_124:
[----:B------:R-:W-:Y:S05]  /*7770*/  BSYNC B0 ;  /* 0x0000000000007941 */ /* 0x000fea0003800000 */
.L_x_123:
[----:B------:R-:W-:Y:S01]  /*7780*/  ISETP.NE.AND P0, PT, R90, RZ, PT ;  /* 0x000000ff5a00720c */ /* 0x000fe20003f05270 */
[----:B------:R-:W-:Y:S11]  /*7790*/  VIADD R87, R87, 0x1 ;  /* 0x0000000157577836 */ /* 0x000ff60000000000 */
[----:B------:R-:W-:Y:S01]  /*77a0*/  @!UPT UIADD3 URZ, UPT, UPT, URZ, URZ, URZ ;  /* 0x000000fffffff290 */ /* 0x000fe2000fffe0ff */
[----:B-1----:R-:W-:Y:S01]  /*77b0*/  @P0 IMAD.IADD R0, R74, 0x1, R2 ;  /* 0x000000014a000824 */ /* 0x002fe200078e0202 */
[----:B------:R-:W-:Y:S05]  /*77c0*/  @P0 WARPSYNC.ALL ;  /* 0x0000000000000948 */ /* 0x000fea0003800000 */
[----:B------:R2:W3:Y:S04]  /*77d0*/  @P0 LDSM.16.M88.4 R40, [R4+UR48+0x400] ;  /* 0x000400300428083b */ /* 0x0004e80008000200 */
[----:B------:R2:W4:Y:S04]  /*77e0*/  @P0 LDSM.16.M88.4 R44, [R3+0x400] ;  /* 0x00040000032c083b */ /* 0x0005280000000200 */
[----:B------:R2:W1:Y:S04]  /*77f0*/  @P0 LDSM.16.M88.4 R48, [R2+0x400] ;  /* 0x000400000230083b */ /* 0x0004680000000200 */
[----:B------:R2:W1:Y:S01]  /*7800*/  @P0 LDSM.16.M88.4 R52, [R0+0x400] ;  /* 0x000400000034083b */ /* 0x0004620000000200 */
[C---:B------:R-:W-:Y:S04]  /*7810*/  ISETP.NE.AND P0, PT, R87.reuse, 0x4, PT ;  /* 0x000000045700780c */ /* 0x040fe80003f05270 */
[----:B------:R-:W-:Y:S02]  /*7820*/  SEL R87, R87, RZ, P0 ;  /* 0x000000ff57577207 */ /* 0x000fe40000000000 */
[----:B------:R-:W-:Y:S02]  /*7830*/  SEL R91, RZ, 0x1, P0 ;  /* 0x00000001ff5b7807 */ /* 0x000fe40000000000 */
.L_x_122:
[----:B------:R-:W-:Y:S05]  /*7840*/  BSYNC B1 ;  /* 0x0000000000017941 */ /* 0x000fea0003800000 */
.L_x_121:
        /* <DEDUP_REMOVED lines=21> */
.L_x_126:
        /* <DEDUP_REMOVED lines=54> */
[----:B------:R-:W-:Y:S01]  /*7d00*/  @P6 SHF.L.U32 R2, R91, 0x1f, RZ ;  /* 0x0000001f5b026819 */ /* 0x000fe200000006ff */
        /* <DEDUP_REMOVED lines=11> */
.L_x_128:
[----:B------:R-:W-:Y:S05]  /*7dc0*/  BSYNC.RECONVERGENT B0 ;  /* 0x0000000000007941 */ /* 0x000fea0003800200 */
.L_x_127:
        /* <DEDUP_REMOVED lines=17> */
[----:B------:R-:W-:Y:S04]  /*7ee0*/  SHF.L.U32 R5, R91, 0x1f, RZ ;  /* 0x0000001f5b057819 */ /* 0x000fe800000006ff */
[----:B------:R-:W1:Y:S02]  /*7ef0*/  SYNCS.PHASECHK.TRANS64.TRYWAIT P0, [R0+URZ+0x40], R5 ;  /* 0x00004005000075a7 */ /* 0x000e6400080011ff */
[----:B-1----:R-:W-:Y:S05]  /*7f00*/  @!P0 BRA `(.L_x_133) ;  /* 0x0000002c00708947 */ /* 0x002fea0003800000 */
.L_x_132:
[----:B------:R-:W-:Y:S05]  /*7f10*/  BSYNC B0 ;  /* 0x0000000000007941 */ /* 0x000fea0003800000 */
.L_x_131:
[----:B------:R-:W-:Y:S01]  /*7f20*/  ISETP.NE.AND P0, PT, R90, RZ, PT ;  /* 0x000000ff5a00720c */ /* 0x000fe20003f05270 */
[----:B------:R-:W-:Y:S11]  /*7f30*/  VIADD R87, R87, 0x1 ;  /* 0x0000000157577836 */ /* 0x000ff60000000000 */
[----:B------:R-:W-:Y:S01]  /*7f40*/  @!UPT UIADD3 URZ, UPT, UPT, URZ, URZ, URZ ;  /* 0x000000fffffff290 */ /* 0x000fe2000fffe0ff */
[----:B-1----:R-:W-:Y:S01]  /*7f50*/  @P0 IMAD.IADD R0, R74, 0x1, R2 ;  /* 0x000000014a000824 */ /* 0x002fe200078e0202 */
[----:B------:R-:W-:Y:S05]  /*7f60*/  @P0 WARPSYNC.ALL ;  /* 0x0000000000000948 */ /* 0x000fea0003800000 */
[----:B------:R-:W2:Y:S04]  /*7f70*/  @P0 LDSM.16.M88.4 R40, [R4+UR48+0x400] ;  /* 0x000400300428083b */ /* 0x000ea80008000200 */
[----:B------:R-:W3:Y:S04]  /*7f80*/  @P0 LDSM.16.M88.4 R44, [R3+0x400] ;  /* 0x00040000032c083b */ /* 0x000ee80000000200 */
[----:B------:R-:W4:Y:S04]  /*7f90*/  @P0 LDSM.16.M88.4 R48, [R2+0x400] ;  /* 0x000400000230083b */ /* 0x000f280000000200 */
[----:B------:R1:W2:Y:S01]  /*7fa0*/  @P0 LDSM.16.M88.4 R52, [R0+0x400] ;  /* 0x000400000034083b */ /* 0x0002a20000000200 */
[C---:B------:R-:W-:Y:S04]  /*7fb0*/  ISETP.NE.AND P0, PT, R87.reuse, 0x4, PT ;  /* 0x000000045700780c */ /* 0x040fe80003f05270 */
[----:B------:R-:W-:Y:S02]  /*7fc0*/  SEL R87, R87, RZ, P0 ;  /* 0x000000ff57577207 */ /* 0x000fe40000000000 */
[----:B-1----:R-:W-:Y:S04]  /*7fd0*/  SEL R0, RZ, 0x1, P0 ;  /* 0x00000001ff007807 */ /* 0x002fe80000000000 */
[----:B------:R-:W-:Y:S02]  /*7fe0*/  LOP3.LUT R91, R91, R0, RZ, 0x3c, !PT ;  /* 0x000000005b5b7212 */ /* 0x000fe400078e3cff */
.L_x_130:
[----:B------:R-:W-:Y:S05]  /*7ff0*/  BSYNC B1 ;  /* 0x0000000000017941 */ /* 0x000fea0003800000 */
.L_x_129:
[----:B------:R-:W-:Y:S05]  /*8000*/  VIADD R0, R34, 0x80 ;  /* 0x0000008022007836 */ /* 0x000fea0000000000 */
[----:B------:R-:W-:Y:S04]  /*8010*/  SHF.R.U32.HI R0, RZ, 0x15, R0 ;  /* 0x00000015ff007819 */ /* 0x000fe80000011600 */
[----:B------:R-:W-:Y:S11]  /*8020*/  LOP3.LUT P0, RZ, R0, 0x3, R69, 0x48, !PT ;  /* 0x0000000300ff7812 */ /* 0x000ff60007804845 */
[----:B------:R-:W-:Y:S02]  /*8030*/  @!UPT UIADD3 URZ, UPT, UPT, URZ, URZ, URZ ;  /* 0x000000fffffff290 */ /* 0x000fe4000fffe0ff */
[----:B------:R-:W-:Y:S05]  /*8040*/  @!P0 BRA `(.L_x_134) ;  /* 0x0000000000408947 */ /* 0x000fea0003800000 */
[----:B------:R-:W5:Y:S01]  /*8050*/  LDCU.64 UR8, c[0x4][0x70] ;  /* 0x01000e00ff0877ac */ /* 0x000f620008000a00 */
[----:B------:R-:W-:Y:S01]  /*8060*/  MOV R3, 0x0 ;  /* 0x0000000000037802 */ /* 0x000fe20000000f00 */
[----:B-1----:R-:W-:Y:S02]  /*8070*/  HFMA2 R12, -RZ, RZ, 0, 5.9604644775390625e-08 ;  /* 0x00000001ff0c7431 */ /* 0x002fe400000001ff */
[----:B------:R-:W-:Y:S02]  /*8080*/  IMAD.MOV.U32 R8, RZ, RZ, 0x192 ;  /* 0x00000192ff087424 */ /* 0x000fe400078e00ff */
[----:B------:R-:W-:Y:S01]  /*8090*/  IMAD.MOV.U32 R13, RZ, RZ, RZ ;  /* 0x000000ffff0d7224 */ /* 0x000fe200078e00ff */
[----:B------:R-:W1:Y:S01]  /*80a0*/  LDCU.64 UR6, c[0x4][0x78] ;  /* 0x01000f00ff0677ac */ /* 0x000e620008000a00 */
[----:B------:R-:W2:Y:S01]  /*80b0*/  LDC.64 R2, c[0x4][R3] ;  /* 0x0100000003027b82 */ /* 0x000ea20000000a00 */
[----:B------:R-:W3:Y:S01]  /*80c0*/  LDCU.64 UR4, c[0x4][0x10] ;  /* 0x01000200ff0477ac */ /* 0x000ee20008000a00 */
[----:B-----5:R-:W-:Y:S01]  /*80d0*/  MOV R5, UR9 ;  /* 0x0000000900057c02 */ /* 0x020fe20008000f00 */
[----:B------:R-:W-:Y:S01]  /*80e0*/  IMAD.U32 R4, RZ, RZ, UR8 ;  /* 0x00000008ff047e24 */ /* 0x000fe2000f8e00ff */
[----:B-1----:R-:W-:Y:S01]  /*80f0*/  MOV R7, UR7 ;  /* 0x0000000700077c02 */ /* 0x002fe20008000f00 */
[----:B------:R-:W-:Y:S01]  /*8100*/  IMAD.U32 R6, RZ, RZ, UR6 ;  /* 0x00000006ff067e24 */ /* 0x000fe2000f8e00ff */
[----:B---3--:R-:W-:Y:S01]  /*8110*/  MOV R11, UR5 ;  /* 0x00000005000b7c02 */ /* 0x008fe20008000f00 */
[----:B------:R-:W-:Y:S02]  /*8120*/  IMAD.U32 R10, RZ, RZ, UR4 ;  /* 0x00000004ff0a7e24 */ /* 0x000fe4000f8e00ff */
[----:B------:R-:W-:Y:S07]  /*8130*/  LEPC R20, `(.L_x_134) ;  /* 0x000000001014794e */ /* 0x000fee0000000000 */
[----:B--2-4-:R-:W-:Y:S05]  /*8140*/  CALL.ABS.NOINC R2 ;  /* 0x0000000002007343 */ /* 0x014fea0003c00000 */
.L_x_134:
        /* <DEDUP_REMOVED lines=12> */
[----:B--2---:R-:W-:Y:S01]  /*8210*/  FFMA R36, R35, R40, R0 ;  /* 0x0000002823247223 */ /* 0x004fe20000000000 */
[----:B------:R-:W-:Y:S01]  /*8220*/  FMUL R4, R33, R8 ;  /* 0x0000000821047220 */ /* 0x000fe20000400000 */
[----:B------:R-:W-:Y:S01]  /*8230*/  FFMA R37, R35, R41, R2 ;  /* 0x0000002923257223 */ /* 0x000fe20000000002 */
[----:B------:R-:W-:Y:S01]  /*8240*/  FMUL R5, R33, R9 ;  /* 0x0000000921057220 */ /* 0x000fe20000400000 */
[----:B------:R-:W-:Y:S01]  /*8250*/  FFMA R38, R35, R42, R3 ;  /* 0x0000002a23267223 */ /* 0x000fe20000000003 */
[----:B------:R-:W-:Y:S01]  /*8260*/  FMUL R6, R33, R10 ;  /* 0x0000000a21067220 */ /* 0x000fe20000400000 */
[----:B------:R-:W-:Y:S01]  /*8270*/  FFMA R39, R35, R43, R7 ;  /* 0x0000002b23277223 */ /* 0x000fe20000000007 */
[----:B------:R-:W-:Y:S01]  /*8280*/  FMUL R11, R33, R11 ;  /* 0x0000000b210b7220 */ /* 0x000fe20000400000 */
[----:B---3--:R-:W-:Y:S01]  /*8290*/  FFMA R4, R35, R44, R4 ;  /* 0x0000002c23047223 */ /* 0x008fe20000000004 */
        /* <DEDUP_REMOVED lines=21> */
[----:B------:R-:W-:Y:S01]  /*83f0*/  FFMA R15, R35, R55, R19 ;  /* 0x00000037230f7223 */ /* 0x000fe20000000013 */
[----:B------:R-:W-:Y:S02]  /*8400*/  MOV R16, UR37 ;  /* 0x0000002500107c02 */ /* 0x000fe40008000f00 */
[----:B------:R-:W-:Y:S02]  /*8410*/  @P6 IADD3 R17, PT, PT, R20, 0x60, RZ ;  /* 0x0000006014116810 */ /* 0x000fe40007ffe0ff */
[----:B------:R1:W-:Y:S01]  /*8420*/  STSM.16.M88.4 [R84], R12 ;  /* 0x0000000c54007844 */ /* 0x0003e20000000200 */
        /* <DEDUP_REMOVED lines=11> */
[----:B------:R-:W-:Y:S02]  /*84e0*/  UIADD3 UR10, UPT, UPT, UR48, 0x400, URZ ;  /* 0x00000400300a7890 */ /* 0x000fe4000fffe0ff */
[----:B------:R-:W-:Y:S02]  /*84f0*/  UIADD3 UR8, UP0, UPT, UR52, 0x680, URZ ;  /* 0x0000068034087890 */ /* 0x000fe4000ff1e0ff */
[----:B------:R-:W-:Y:S02]  /*8500*/  UIADD3 UR5, UPT, UPT, UR41, 0x80, URZ ;  /* 0x0000008029057890 */ /* 0x000fe4000fffe0ff */
[----:B------:R-:W-:Y:S01]  /*8510*/  MOV R70, UR10 ;  /* 0x0000000a00467c02 */ /* 0x000fe20008000f00 */
[----:B------:R-:W-:Y:S01]  /*8520*/  UIADD3.X UR9, UPT, UPT, URZ, UR53, URZ, UP0, !UPT ;  /* 0x00000035ff097290 */ /* 0x000fe200087fe4ff */
[----:B------:R-:W-:Y:S02]  /*8530*/  UMOV UR6, UR42 ;  /* 0x0000002a00067c82 */ /* 0x000fe40008000000 */
[----:B------:R-:W-:Y:S01]  /*8540*/  R2UR UR4, R70 ;  /* 0x00000000460472ca */ /* 0x000fe200000e0000 */
[----:B------:R-:W-:Y:S11]  /*8550*/  UMOV UR7, UR36 ;  /* 0x0000002400077c82 */ /* 0x000ff60008000000 */
[----:B------:R-:W-:Y:S01]  /*8560*/  @!UPT UIADD3 URZ, UPT, UPT, URZ, URZ, URZ ;  /* 0x000000fffffff290 */ /* 0x000fe2000fffe0ff */
[----:B------:R2:W-:Y:S01]  /*8570*/  UTMASTG.3D [UR4], [UR8] ;  /* 0x00000004080073b5 */ /* 0x0005e20008010000 */
[----:B------:R0:W-:Y:S01]  /*8580*/  UTMACMDFLUSH ;  /* 0x00000000000079b7 */ /* 0x0001e20000000000 */
[----:B--2---:R-:W-:Y:S04]  /*8590*/  DEPBAR.LE SB0, 0x1 ;  /* 0x000080400000791a */ /* 0x004fe80000000000 */
.L_x_136:
[----:B------:R-:W-:Y:S05]  /*85a0*/  BSYNC.RECONVERGENT B0 ;  /* 0x0000000000007941 */ /* 0x000fea0003800200 */
.L_x_135:
        /* <DEDUP_REMOVED lines=20> */
.L_x_140:
[----:B------:R-:W-:Y:S05]  /*86f0*/  BSYNC B0 ;  /* 0x0000000000007941 */ /* 0x000fea0003800000 */
.L_x_139:
        /* <DEDUP_REMOVED lines=13> */
.L_x_138:
[----:B------:R-:W-:Y:S05]  /*87d0*/  BSYNC B1 ;  /* 0x0000000000017941 */ /* 0x000fea0003800000 */
.L_x_137:
        /* <DEDUP_REMOVED lines=21> */
.L_x_142:
        /* <DEDUP_REMOVED lines=66> */
.L_x_144:
[----:B------:R-:W-:Y:S05]  /*8d50*/  BSYNC.RECONVERGENT B0 ;  /* 0x0000000000007941 */ /* 0x000fea0003800200 */
.L_x_143:
        /* <DEDUP_REMOVED lines=20> */
.L_x_148:
[----:B------:R-:W-:Y:S05]  /*8ea0*/  BSYNC B0 ;  /* 0x0000000000007941 */ /* 0x000fea0003800000 */
.L_x_147:
        /* <DEDUP_REMOVED lines=13> */
.L_x_146:
[----:B------:R-:W-:Y:S05]  /*8f80*/  BSYNC B1 ;  /* 0x0000000000017941 */ /* 0x000fea0003800000 */
.L_x_145:
        /* <DEDUP_REMOVED lines=21> */
.L_x_150:
        /* <DEDUP_REMOVED lines=66> */
.L_x_152:
[----:B------:R-:W-:Y:S05]  /*9500*/  BSYNC.RECONVERGENT B0 ;  /* 0x0000000000007941 */ /* 0x000fea0003800200 */
.L_x_151:
        /* <DEDUP_REMOVED lines=12> */
[----:B------:R-:W-:Y:S04]  /*95d0*/  @P1 IMAD R87, R87, 0x2000, R88 ;  /* 0x0000200057571824 */ /* 0x000fe800078e0258 */
[----:B------:R-:W-:Y:S05]  /*95e0*/  @P1 VIADD R2, R87, UR48 ;  /* 0x0000003057021c36 */ /* 0x000fea0008000000 */
[----:B------:R-:W-:Y:S01]  /*95f0*/  @P1 IADD3 R86, PT, PT, R86, R2, RZ ;  /* 0x0000000256561210 */ /* 0x000fe20007ffe0ff */
[----:B------:R-:W-:Y:S01]  /*9600*/  @P1 IMAD.IADD R2, R74, 0x1, R2 ;  /* 0x000000014a021824 */ /* 0x000fe200078e0202 */
[----:B------:R-:W-:Y:S06]  /*9610*/  @P0 BRA `(.L_x_156) ;  /* 0x00000000000c0947 */ /* 0x000fec0003800000 */
[----:B------:R-:W-:Y:S04]  /*9620*/  SHF.L.U32 R91, R91, 0x1f, RZ ;  /* 0x0000001f5b5b7819 */ /* 0x000fe800000006ff */
[----:B------:R-:W2:Y:S02]  /*9630*/  SYNCS.PHASECHK.TRANS64.TRYWAIT P0, [R0+URZ+0x40], R91 ;  /* 0x0000405b000075a7 */ /* 0x000ea400080011ff */
[----:B--2---:R-:W-:Y:S05]  /*9640*/  @!P0 BRA `(.L_x_157) ;  /* 0x0000001400dc8947 */ /* 0x004fea0003800000 */
.L_x_156:
[----:B------:R-:W-:Y:S05]  /*9650*/  BSYNC B0 ;  /* 0x0000000000007941 */ /* 0x000fea0003800000 */
.L_x_155:
[----:B------:R-:W-:Y:S11]  /*9660*/  ISETP.NE.AND P0, PT, R90, RZ, PT ;  /* 0x000000ff5a00720c */ /* 0x000ff60003f05270 */
[----:B------:R-:W-:Y:S02]  /*9670*/  @!UPT UIADD3 URZ, UPT, UPT, URZ, URZ, URZ ;  /* 0x000000fffffff290 */ /* 0x000fe4000fffe0ff */
[----:B--2---:R-:W-:Y:S01]  /*9680*/  @P0 IADD3 R0, PT, PT, R74, R86, RZ ;  /* 0x000000564a000210 */ /* 0x004fe20007ffe0ff */
[----:B------:R-:W-:Y:S05]  /*9690*/  @P0 WARPSYNC.ALL ;  /* 0x0000000000000948 */ /* 0x000fea0003800000 */
[----:B------:R2:W3:Y:S04]  /*96a0*/  @P0 LDSM.16.M88.4 R40, [R87+UR48+0x400] ;  /* 0x000400305728083b */ /* 0x0004e80008000200 */
[----:B------:R2:W4:Y:S04]  /*96b0*/  @P0 LDSM.16.M88.4 R44, [R2+0x400] ;  /* 0x00040000022c083b */ /* 0x0005280000000200 */
[----:B------:R2:W1:Y:S04]  /*96c0*/  @P0 LDSM.16.M88.4 R48, [R86+0x400] ;  /* 0x000400005630083b */ /* 0x0004680000000200 */
[----:B------:R2:W1:Y:S02]  /*96d0*/  @P0 LDSM.16.M88.4 R52, [R0+0x400] ;  /* 0x000400000034083b */ /* 0x0004640000000200 */
.L_x_154:
[----:B------:R-:W-:Y:S05]  /*96e0*/  BSYNC B1 ;  /* 0x0000000000017941 */ /* 0x000fea0003800000 */
.L_x_153:
        /* <DEDUP_REMOVED lines=21> */
.L_x_158:
[----:B------:R-:W-:Y:S01]  /*9840*/  ISETP.NE.AND P0, PT, R76, RZ, PT ;  /* 0x000000ff4c00720c */ /* 0x000fe20003f05270 */
[----:B------:R-:W-:Y:S05]  /*9850*/  WARPSYNC.ALL ;  /* 0x0000000000007948 */ /* 0x000fea0003800000 */
[----:B------:R-:W-:Y:S01]  /*9860*/  R2UR UR4, R34 ;  /* 0x00000000220472ca */ /* 0x000fe200000e0000 */
[----:B------:R-:W-:Y:S01]  /*9870*/  BSSY.RECONVERGENT B0, `(.L_x_159) ;  /* 0x000003c000007945 */ /* 0x000fe20003800200 */
[----:B------:R-:W-:Y:S11]  /*9880*/  R2UR UR5, R85 ;  /* 0x00000000550572ca */ /* 0x000ff600000e0000 */
[----:B-1----:R-:W1:Y:S01]  /*9890*/  LDTM.16dp128bit.x8 R4, tmem[UR4+0xe0] ;  /* 0x0000e004000479ee */ /* 0x002e620008180000 */
[----:B------:R-:W-:Y:S01]  /*98a0*/  NOP ;  /* 0x0000000000007918 */ /* 0x000fe20000000000 */
[----:B------:R-:W-:Y:S04]  /*98b0*/  UIADD3 UR5, UPT, UPT, UR5, 0xd0, URZ ;  /* 0x000000d005057890 */ /* 0x000fe8000fffe0ff */
[----:B------:R-:W-:Y:S09]  /*98c0*/  UPRMT UR5, UR37, 0x654, UR5 ;  /* 0x0000065425057896 */ /* 0x000ff20008000005 */
[----:B-1----:R-:W-:Y:S01]  /*98d0*/  SYNCS.ARRIVE.TRANS64.RED.A1T0 RZ, [UR5], RZ ;  /* 0x000000ffffff79a7 */ /* 0x002fe20008100405 */
[C---:B------:R-:W-:Y:S01]  /*98e0*/  FMUL R0, R33.reuse, R4 ;  /* 0x0000000421007220 */ /* 0x040fe20000400000 */
        /* <DEDUP_REMOVED lines=33> */
[----:B------:R-:W-:Y:S05]  /*9b00*/  FFMA R15, R35, R55, R19 ;  /* 0x00000037230f7223 */ /* 0x000fea0000000013 */
[----:B------:R1:W-:Y:S01]  /*9b10*/  STSM.16.M88.4 [R84+0x6000], R12 ;  /* 0x0060000c54007844 */ /* 0x0003e20000000200 */
        /* <DEDUP_REMOVED lines=17> */
.L_x_160:
[----:B------:R-:W-:Y:S05]  /*9c30*/  BSYNC.RECONVERGENT B0 ;  /* 0x0000000000007941 */ /* 0x000fea0003800200 */
.L_x_159:
[----:B------:R-:W-:Y:S01]  /*9c40*/  BAR.SYNC.DEFER_BLOCKING 0x1, 0x80 ;  /* 0x0042000000007b1d */ /* 0x000fe20000010000 */
[----:B------:R-:W-:Y:S01]  /*9c50*/  UISETP.NE.AND UP0, UPT, UR49, -0x8, UPT ;  /* 0xfffffff83100788c */ /* 0x000fe2000bf05270 */
[----:B------:R-:W-:Y:S08]  /*9c60*/  IADD3 R31, PT, PT, R31, 0x1, RZ ;  /* 0x000000011f1f7810 */ /* 0x000ff00007ffe0ff */
[----:B------:R-:W-:Y:S05]  /*9c70*/  BRA.U !UP0, `(.L_x_161) ;  /* 0x0000000108287547 */ /* 0x000fea000b800000 */
[----:B------:R-:W-:Y:S01]  /*9c80*/  ISETP.NE.AND P0, PT, R80, RZ, PT ;  /* 0x000000ff5000720c */ /* 0x000fe20003f05270 */
[----:B------:R-:W-:Y:S01]  /*9c90*/  IMAD.U32 R2, RZ, RZ, UR51 ;  /* 0x00000033ff027e24 */ /* 0x000fe2000f8e00ff */
[----:B------:R-:W-:Y:S01]  /*9ca0*/  UIADD3 UR51, UPT, UPT, UR51, 0x1, URZ ;  /* 0x0000000133337890 */ /* 0x000fe2000fffe0ff */
[----:B------:R-:W-:Y:S03]  /*9cb0*/  IMAD.U32 R0, RZ, RZ, UR37 ;  /* 0x00000025ff007e24 */ /* 0x000fe6000f8e00ff */
[----:B------:R-:W-:Y:S04]  /*9cc0*/  UISETP.NE.AND UP0, UPT, UR51, 0x4, UPT ;  /* 0x000000043300788c */ /* 0x000fe8000bf05270 */
[----:B------:R-:W-:Y:S03]  /*9cd0*/  USEL UR51, UR51, URZ, UP0 ;  /* 0x000000ff33337287 */ /* 0x000fe60008000000 */
[----:B------:R-:W-:Y:S05]  /*9ce0*/  @P0 LEA R2, R2, UR48, 0x3 ;  /* 0x0000003002020c11 */ /* 0x000fea000f8e18ff */
[----:B------:R-:W-:Y:S05]  /*9cf0*/  @P0 VIADD R2, R2, 0x60 ;  /* 0x0000006002020836 */ /* 0x000fea0000000000 */
[----:B------:R-:W-:Y:S04]  /*9d00*/  @P0 PRMT R0, R0, 0x654, R2 ;  /* 0x0000065400000816 */ /* 0x000fe80000000002 */
[----:B------:R2:W-:Y:S03]  /*9d10*/  @P0 SYNCS.ARRIVE.TRANS64.RED.A1T0 RZ, [R0+URZ], RZ ;  /* 0x000000ff00ff09a7 */ /* 0x0005e600081004ff */
.L_x_161:
[----:B------:R-:W-:Y:S01]  /*9d20*/  ISETP.NE.AND P2, PT, R77, RZ, PT ;  /* 0x000000ff4d00720c */ /* 0x000fe20003f45270 */
[----:B------:R-:W-:Y:S01]  /*9d30*/  UIADD3 UR49, UPT, UPT, UR49, 0x8, URZ ;  /* 0x0000000831317890 */ /* 0x000fe2000fffe0ff */
[----:B------:R-:W-:Y:S01]  /*9d40*/  ISETP.NE.AND P0, PT, R79, 0x2, PT ;  /* 0x000000024f00780c */ /* 0x000fe20003f05270 */
[----:B-1----:R-:W-:Y:S01]  /*9d50*/  IMAD.IADD R14, R29, 0x1, R62 ;  /* 0x000000011d0e7824 */ /* 0x002fe200078e023e */
[----:B------:R-:W-:Y:S01]  /*9d60*/  ISETP.NE.AND P1, PT, R31, 0x4, PT ;  /* 0x000000041f00780c */ /* 0x000fe20003f25270 */
[----:B------:R-:W-:Y:S01]  /*9d70*/  IMAD.IADD R15, R30, 0x1, R63 ;  /* 0x000000011e0f7824 */ /* 0x000fe200078e023f */
[----:B------:R-:W-:Y:S02]  /*9d80*/  SEL R2, RZ, 0x1, P0 ;  /* 0x00000001ff027807 */ /* 0x000fe40000000000 */
[----:B--2---:R-:W-:Y:S02]  /*9d90*/  SEL R0, RZ, 0x1, P1 ;  /* 0x00000001ff007807 */ /* 0x004fe40000800000 */
[----:B------:R-:W-:Y:S02]  /*9da0*/  LOP3.LUT R72, R72, R2, RZ, 0x3c, !PT ;  /* 0x0000000248487212 */ /* 0x000fe400078e3cff */
[----:B------:R-:W-:Y:S02]  /*9db0*/  LOP3.LUT R73, R73, R0, RZ, 0x3c, !PT ;  /* 0x0000000049497212 */ /* 0x000fe400078e3cff */
[----:B------:R-:W-:Y:S02]  /*9dc0*/  @P2 R2UR UR36, R71 ;  /* 0x00000000472422ca */ /* 0x000fe400000e0000 */
[----:B------:R-:W-:Y:S02]  /*9dd0*/  SEL R79, R79, RZ, P0 ;  /* 0x000000ff4f4f7207 */ /* 0x000fe40000000000 */
[----:B------:R-:W-:Y:S01]  /*9de0*/  SEL R31, R31, RZ, P1 ;  /* 0x000000ff1f1f7207 */ /* 0x000fe20000800000 */
[----:B------:R-:W-:Y:S10]  /*9df0*/  @P2 BRA `(.L_x_162) ;  /* 0xffffffb400502947 */ /* 0x000ff4000383ffff */
[----:B------:R-:W-:-:S09]  /*9e00*/  UISETP.NE.AND UP0, UPT, UR50, URZ, UPT ;  /* 0x000000ff3200728c */ /* 0x000fd2000bf05270 */
[----:B------:R-:W-:Y:S05]  /*9e10*/  BRA.U !UP0, `(.L_x_163) ;  /* 0x0000000108487547 */ /* 0x000fea000b800000 */
[----:B------:R-:W1:Y:S02]  /*9e20*/  LDCU.64 UR4, c[0x0][0x890] ;  /* 0x00011200ff0477ac */ /* 0x000e640008000a00 */
[----:B-1----:R-:W-:-:S04]  /*9e30*/  UISETP.NE.U32.AND UP0, UPT, UR4, URZ, UPT ;  /* 0x000000ff0400728c */ /* 0x002fc8000bf05070 */
[----:B------:R-:W-:-:S09]  /*9e40*/  UISETP.NE.AND.EX UP0, UPT, UR5, URZ, UPT, UP0 ;  /* 0x000000ff0500728c */ /* 0x000fd2000bf05300 */
[----:B------:R-:W-:Y:S05]  /*9e50*/  BRA.U UP0, `(.L_x_164) ;  /* 0x00000001000c7547 */ /* 0x000fea000b800000 */
[----:B------:R-:W-:-:S13]  /*9e60*/  FSETP.NEU.AND P0, PT, R35, RZ, PT ;  /* 0x000000ff2300720b */ /* 0x000fda0003f0d000 */
[----:B------:R-:W-:Y:S05]  /*9e70*/  @!P0 EXIT ;  /* 0x000000000000894d */ /* 0x000fea0003800000 */
[----:B------:R-:W-:Y:S05]  /*9e80*/  BRA `(.L_x_163) ;  /* 0x00000000002c7947 */ /* 0x000fea0003800000 */
.L_x_164:
[----:B------:R-:W-:Y:S01]  /*9e90*/  ISETP.NE.AND P0, PT, R78, RZ, PT ;  /* 0x000000ff4e00720c */ /* 0x000fe20003f05270 */
[----:B------:R-:W-:-:S12]  /*9ea0*/  BSSY.RECONVERGENT B0, `(.L_x_163) ;  /* 0x0000009000007945 */ /* 0x000fd80003800200 */
[----:B------:R-:W-:Y:S05]  /*9eb0*/  @P0 BRA `(.L_x_165) ;  /* 0x0000000000140947 */ /* 0x000fea0003800000 */
[----:B------:R-:W1:Y:S02]  /*9ec0*/  LDCU.64 UR4, c[0x0][0x888] ;  /* 0x00011100ff0477ac */ /* 0x000e640008000a00 */
[----:B-1----:R-:W-:-:S04]  /*9ed0*/  ISETP.NE.U32.AND P0, PT, RZ, UR4, PT ;  /* 0x00000004ff007c0c */ /* 0x002fc8000bf05070 */
[----:B------:R-:W-:-:S13]  /*9ee0*/  ISETP.NE.AND.EX P0, PT, RZ, UR5, PT, P0 ;  /* 0x00000005ff007c0c */ /* 0x000fda000bf05300 */
[----:B------:R-:W-:Y:S05]  /*9ef0*/  @!P0 EXIT ;  /* 0x000000000000894d */ /* 0x000fea0003800000 */
[----:B------:R-:W-:Y:S05]  /*9f00*/  BRA `(.L_x_166) ;  /* 0x0000000000087947 */ /* 0x000fea0003800000 */
.L_x_165:
[----:B------:R-:W-:-:S13]  /*9f10*/  FSETP.NEU.AND P0, PT, R35, RZ, PT ;  /* 0x000000ff2300720b */ /* 0x000fda0003f0d000 */
[----:B------:R-:W-:Y:S05]  /*9f20*/  @!P0 EXIT ;  /* 0x000000000000894d */ /* 0x000fea0003800000 */
.L_x_166:
[----:B------:R-:W-:Y:S05]  /*9f30*/  BSYNC.RECONVERGENT B0 ;  /* 0x0000000000007941 */ /* 0x000fea0003800200 */
.L_x_163:
[----:B------:R-:W-:Y:S01]  /*9f40*/  ULEA UR4, UR51, UR48, 0x3 ;  /* 0x0000003033047291 */ /* 0x000fe2000f8e18ff */
[----:B------:R-:W-:-:S04]  /*9f50*/  DEPBAR.LE SB0, 0x0 ;  /* 0x000080000000791a */ /* 0x000fc80000000000 */
[----:B------:R-:W-:-:S04]  /*9f60*/  UIADD3 UR4, UPT, UPT, UR4, 0x60, URZ ;  /* 0x0000006004047890 */ /* 0x000fc8000fffe0ff */
[----:B------:R-:W-:-:S09]  /*9f70*/  UPRMT UR4, UR37, 0x654, UR4 ;  /* 0x0000065425047896 */ /* 0x000fd20008000004 */
[----:B------:R-:W-:Y:S01]  /*9f80*/  SYNCS.ARRIVE.TRANS64.RED.A1T0 RZ, [UR4], RZ ;  /* 0x000000ffffff79a7 */ /* 0x000fe20008100404 */
[----:B------:R-:W-:Y:S05]  /*9f90*/  EXIT ;  /* 0x000000000000794d */ /* 0x000fea0003800000 */
.L_x_19:
[----:B--2---:R2:W1:Y:S02]  /*9fa0*/  SYNCS.PHASECHK.TRANS64.TRYWAIT P0, [R2+URZ+0x100], R3 ;  /* 0x00010003020075a7 */ /* 0x00446400080011ff */
[----:B-1----:R-:W-:Y:S05]  /*9fb0*/  @!P0 NANOSLEEP.SYNCS 0x989680 ;  /* 0x009896800000895d */ /* 0x002fea0003900000 */
[----:B------:R-:W1:Y:S02]  /*9fc0*/  @!P0 SYNCS.PHASECHK.TRANS64 P0, [R2+URZ+0x100], R3 ;  /* 0x00010003020085a7 */ /* 0x000e6400080010ff */
[----:B-1----:R-:W-:Y:S05]  /*9fd0*/  @!P0 BRA `(.L_x_19) ;  /* 0xfffffffc00f08947 */ /* 0x002fea000383ffff */
[----:B------:R-:W-:Y:S05]  /*9fe0*/  BRA `(.L_x_167) ;  /* 0xffffff74007c7947 */ /* 0x000fea000383ffff */
.L_x_22:
[----:B-1----:R-:W-:-:S07]  /*9ff0*/  MOV R2, UR33 ;  /* 0x0000002100027c02 */ /* 0x002fce0008000f00 */
.L_x_168:
[----:B-1----:R1:W2:Y:S02]  /*a000*/  SYNCS.PHASECHK.TRANS64.TRYWAIT P0, [R2+URZ+0x20], R4 ;  /* 0x00002004020075a7 */ /* 0x0022a400080011ff */
[----:B--2---:R-:W-:Y:S05]  /*a010*/  @!P0 NANOSLEEP.SYNCS 0x989680 ;  /* 0x009896800000895d */ /* 0x004fea0003900000 */
[----:B------:R-:W2:Y:S02]  /*a020*/  @!P0 SYNCS.PHASECHK.TRANS64 P0, [R2+URZ+0x20], R4 ;  /* 0x00002004020085a7 */ /* 0x000ea400080010ff */
[----:B--2---:R-:W-:Y:S05]  /*a030*/  @!P0 BRA `(.L_x_168) ;  /* 0xfffffffc00f08947 */ /* 0x004fea000383ffff */
[----:B------:R-:W-:Y:S05]  /*a040*/  BRA `(.L_x_21) ;  /* 0xffffff7400d07947 */ /* 0x000fea000383ffff */
.L_x_28:
[----:B-1----:R-:W-:-:S07]  /*a050*/  MOV R2, UR25 ;  /* 0x0000001900027c02 */ /* 0x002fce0008000f00 */
.L_x_169:
[----:B-1----:R1:W2:Y:S02]  /*a060*/  SYNCS.PHASECHK.TRANS64.TRYWAIT P0, [R2+URZ+0x20], R4 ;  /* 0x00002004020075a7 */ /* 0x0022a400080011ff */
[----:B--2---:R-:W-:Y:S05]  /*a070*/  @!P0 NANOSLEEP.SYNCS 0x989680 ;  /* 0x009896800000895d */ /* 0x004fea0003900000 */
[----:B------:R-:W2:Y:S02]  /*a080*/  @!P0 SYNCS.PHASECHK.TRANS64 P0, [R2+URZ+0x20], R4 ;  /* 0x00002004020085a7 */ /* 0x000ea400080010ff */
[----:B--2---:R-:W-:Y:S05]  /*a090*/  @!P0 BRA `(.L_x_169) ;  /* 0xfffffffc00f08947 */ /* 0x004fea000383ffff */
[----:B------:R-:W-:Y:S05]  /*a0a0*/  BRA `(.L_x_27) ;  /* 0xffffff7800907947 */ /* 0x000fea000383ffff */
.L_x_32:
[----:B-1----:R1:W2:Y:S02]  /*a0b0*/  SYNCS.PHASECHK.TRANS64.TRYWAIT P0, [R2+URZ+0x90], R3 ;  /* 0x00009003020075a7 */ /* 0x0022a400080011ff */
[----:B--2---:R-:W-:Y:S05]  /*a0c0*/  @!P0 NANOSLEEP.SYNCS 0x989680 ;  /* 0x009896800000895d */ /* 0x004fea0003900000 */
[----:B------:R-:W2:Y:S02]  /*a0d0*/  @!P0 SYNCS.PHASECHK.TRANS64 P0, [R2+URZ+0x90], R3 ;  /* 0x00009003020085a7 */ /* 0x000ea400080010ff */
[----:B--2---:R-:W-:Y:S05]  /*a0e0*/  @!P0 BRA `(.L_x_32) ;  /* 0xfffffffc00f08947 */ /* 0x004fea000383ffff */
[----:B------:R-:W-:Y:S05]  /*a0f0*/  BRA `(.L_x_170) ;  /* 0xffffff7c00347947 */ /* 0x000fea000383ffff */
.L_x_36:
[----:B----4-:R-:W-:-:S07]  /*a100*/  MOV R0, UR5 ;  /* 0x0000000500007c02 */ /* 0x010fce0008000f00 */
.L_x_171:
[----:B-1----:R1:W2:Y:S02]  /*a110*/  SYNCS.PHASECHK.TRANS64.TRYWAIT P0, [R0+URZ], R2 ;  /* 0x00000002000075a7 */ /* 0x0022a400080011ff */
[----:B--2---:R-:W-:Y:S05]  /*a120*/  @!P0 NANOSLEEP.SYNCS 0x989680 ;  /* 0x009896800000895d */ /* 0x004fea0003900000 */
[----:B------:R-:W2:Y:S02]  /*a130*/  @!P0 SYNCS.PHASECHK.TRANS64 P0, [R0+URZ], R2 ;  /* 0x00000002000085a7 */ /* 0x000ea400080010ff */
[----:B--2---:R-:W-:Y:S05]  /*a140*/  @!P0 BRA `(.L_x_171) ;  /* 0xfffffffc00f08947 */ /* 0x004fea000383ffff */
[----:B------:R-:W-:Y:S05]  /*a150*/  BRA `(.L_x_172) ;  /* 0xffffff8000a47947 */ /* 0x000fea000383ffff */
.L_x_37:
[----:B----4-:R-:W-:-:S07]  /*a160*/  MOV R0, UR5 ;  /* 0x0000000500007c02 */ /* 0x010fce0008000f00 */
.L_x_173:
[----:B-1----:R1:W2:Y:S02]  /*a170*/  SYNCS.PHASECHK.TRANS64.TRYWAIT P0, [R0+URZ], R3 ;  /* 0x00000003000075a7 */ /* 0x0022a400080011ff */
[----:B--2---:R-:W-:Y:S05]  /*a180*/  @!P0 NANOSLEEP.SYNCS 0x989680 ;  /* 0x009896800000895d */ /* 0x004fea0003900000 */
[----:B------:R-:W2:Y:S02]  /*a190*/  @!P0 SYNCS.PHASECHK.TRANS64 P0, [R0+URZ], R3 ;  /* 0x00000003000085a7 */ /* 0x000ea400080010ff */
[----:B--2---:R-:W-:Y:S05]  /*a1a0*/  @!P0 BRA `(.L_x_173) ;  /* 0xfffffffc00f08947 */ /* 0x004fea000383ffff */
[----:B------:R-:W-:Y:S05]  /*a1b0*/  BRA `(.L_x_174) ;  /* 0xffffff8000b07947 */ /* 0x000fea000383ffff */
.L_x_38:
[----:B----4-:R-:W-:-:S07]  /*a1c0*/  MOV R0, UR5 ;  /* 0x0000000500007c02 */ /* 0x010fce0008000f00 */
.L_x_175:
[----:B-1----:R1:W2:Y:S02]  /*a1d0*/  SYNCS.PHASECHK.TRANS64.TRYWAIT P0, [R0+URZ], R3 ;  /* 0x00000003000075a7 */ /* 0x0022a400080011ff */
[----:B--2---:R-:W-:Y:S05]  /*a1e0*/  @!P0 NANOSLEEP.SYNCS 0x989680 ;  /* 0x009896800000895d */ /* 0x004fea0003900000 */
[----:B------:R-:W2:Y:S02]  /*a1f0*/  @!P0 SYNCS.PHASECHK.TRANS64 P0, [R0+URZ], R3 ;  /* 0x00000003000085a7 */ /* 0x000ea400080010ff */
[----:B--2---:R-:W-:Y:S05]  /*a200*/  @!P0 BRA `(.L_x_175) ;  /* 0xfffffffc00f08947 */ /* 0x004fea000383ffff */
[----:B------:R-:W-:Y:S05]  /*a210*/  BRA `(.L_x_176) ;  /* 0xffffff8000bc7947 */ /* 0x000fea000383ffff */
.L_x_41:
[----:B-1----:R1:W2:Y:S02]  /*a220*/  SYNCS.PHASECHK.TRANS64.TRYWAIT P0, [R0+URZ+0xf0], R4 ;  /* 0x0000f004000075a7 */ /* 0x0022a400080011ff */
[----:B--2---:R-:W-:Y:S05]  /*a230*/  @!P0 NANOSLEEP.SYNCS 0x989680 ;  /* 0x009896800000895d */ /* 0x004fea0003900000 */
[----:B------:R-:W2:Y:S02]  /*a240*/  @!P0 SYNCS.PHASECHK.TRANS64 P0, [R0+URZ+0xf0], R4 ;  /* 0x0000f004000085a7 */ /* 0x000ea400080010ff */
[----:B--2---:R-:W-:Y:S05]  /*a250*/  @!P0 BRA `(.L_x_41) ;  /* 0xfffffffc00f08947 */ /* 0x004fea000383ffff */
[----:B------:R-:W-:Y:S05]  /*a260*/  BRA `(.L_x_177) ;  /* 0xffffff8400187947 */ /* 0x000fea000383ffff */
.L_x_42:
[----:B------:R-:W-:-:S07]  /*a270*/  MOV R0, UR5 ;  /* 0x0000000500007c02 */ /* 0x000fce0008000f00 */
.L_x_178:
[----:B-1----:R1:W2:Y:S02]  /*a280*/  SYNCS.PHASECHK.TRANS64.TRYWAIT P0, [R0+URZ+0xa0], R5 ;  /* 0x0000a005000075a7 */ /* 0x0022a400080011ff */
[----:B--2---:R-:W-:Y:S05]  /*a290*/  @!P0 NANOSLEEP.SYNCS 0x989680 ;  /* 0x009896800000895d */ /* 0x004fea0003900000 */
[----:B------:R-:W2:Y:S02]  /*a2a0*/  @!P0 SYNCS.PHASECHK.TRANS64 P0, [R0+URZ+0xa0], R5 ;  /* 0x0000a005000085a7 */ /* 0x000ea400080010ff */
[----:B--2---:R-:W-:Y:S05]  /*a2b0*/  @!P0 BRA `(.L_x_178) ;  /* 0xfffffffc00f08947 */ /* 0x004fea000383ffff */
[----:B------:R-:W-:Y:S05]  /*a2c0*/  BRA `(.L_x_179) ;  /* 0xffffff8400287947 */ /* 0x000fea000383ffff */
.L_x_43:
[----:B-1----:R1:W2:Y:S02]  /*a2d0*/  SYNCS.PHASECHK.TRANS64.TRYWAIT P1, [R0+URZ+0x90], R4 ;  /* 0x00009004000075a7 */ /* 0x0022a400080211ff */
[----:B--2---:R-:W-:Y:S05]  /*a2e0*/  @!P1 NANOSLEEP.SYNCS 0x989680 ;  /* 0x009896800000995d */ /* 0x004fea0003900000 */
[----:B------:R-:W2:Y:S02]  /*a2f0*/  @!P1 SYNCS.PHASECHK.TRANS64 P1, [R0+URZ+0x90], R4 ;  /* 0x00009004000095a7 */ /* 0x000ea400080210ff */
[----:B--2---:R-:W-:Y:S05]  /*a300*/  @!P1 BRA `(.L_x_43) ;  /* 0xfffffffc00f09947 */ /* 0x004fea000383ffff */
[----:B------:R-:W-:Y:S05]  /*a310*/  BRA `(.L_x_180) ;  /* 0xffffff8400587947 */ /* 0x000fea000383ffff */
.L_x_46:
[----:B------:R-:W-:-:S07]  /*a320*/  MOV R0, UR5 ;  /* 0x0000000500007c02 */ /* 0x000fce0008000f00 */
.L_x_181:
[----:B-1----:R1:W2:Y:S02]  /*a330*/  SYNCS.PHASECHK.TRANS64.TRYWAIT P0, [R0+URZ+0xa0], R2 ;  /* 0x0000a002000075a7 */ /* 0x0022a400080011ff */
[----:B--2---:R-:W-:Y:S05]  /*a340*/  @!P0 NANOSLEEP.SYNCS 0x989680 ;  /* 0x009896800000895d */ /* 0x004fea0003900000 */
[----:B------:R-:W2:Y:S02]  /*a350*/  @!P0 SYNCS.PHASECHK.TRANS64 P0, [R0+URZ+0xa0], R2 ;  /* 0x0000a002000085a7 */ /* 0x000ea400080010ff */
[----:B--2---:R-:W-:Y:S05]  /*a360*/  @!P0 BRA `(.L_x_181) ;  /* 0xfffffffc00f08947 */ /* 0x004fea000383ffff */
[----:B------:R-:W-:Y:S05]  /*a370*/  BRA `(.L_x_45) ;  /* 0xffffff8400ac7947 */ /* 0x000fea000383ffff */
.L_x_53:
[----:B-1----:R1:W2:Y:S02]  /*a380*/  SYNCS.PHASECHK.TRANS64.TRYWAIT P1, [R0+URZ+0x90], R2 ;  /* 0x00009002000075a7 */ /* 0x0022a400080211ff */
[----:B--2---:R-:W-:Y:S05]  /*a390*/  @!P1 NANOSLEEP.SYNCS 0x989680 ;  /* 0x009896800000995d */ /* 0x004fea0003900000 */
[----:B------:R-:W2:Y:S02]  /*a3a0*/  @!P1 SYNCS.PHASECHK.TRANS64 P1, [R0+URZ+0x90], R2 ;  /* 0x00009002000095a7 */ /* 0x000ea400080210ff */
[----:B--2---:R-:W-:Y:S05]  /*a3b0*/  @!P1 BRA `(.L_x_53) ;  /* 0xfffffffc00f09947 */ /* 0x004fea000383ffff */
[----:B------:R-:W-:Y:S05]  /*a3c0*/  BRA `(.L_x_182) ;  /* 0xffffff8c001c7947 */ /* 0x000fea000383ffff */
.L_x_54:
[----:B------:R-:W-:-:S07]  /*a3d0*/  MOV R2, UR7 ;  /* 0x0000000700027c02 */ /* 0x000fce0008000f00 */
.L_x_183:
[----:B-1----:R1:W2:Y:S02]  /*a3e0*/  SYNCS.PHASECHK.TRANS64.TRYWAIT P0, [R2+URZ+0xd0], R0 ;  /* 0x0000d000020075a7 */ /* 0x0022a400080011ff */
[----:B--2---:R-:W-:Y:S05]  /*a3f0*/  @!P0 NANOSLEEP.SYNCS 0x989680 ;  /* 0x009896800000895d */ /* 0x004fea0003900000 */
[----:B------:R-:W2:Y:S02]  /*a400*/  @!P0 SYNCS.PHASECHK.TRANS64 P0, [R2+URZ+0xd0], R0 ;  /* 0x0000d000020085a7 */ /* 0x000ea400080010ff */
[----:B--2---:R-:W-:Y:S05]  /*a410*/  @!P0 BRA `(.L_x_183) ;  /* 0xfffffffc00f08947 */ /* 0x004fea000383ffff */
[----:B------:R-:W-:Y:S05]  /*a420*/  BRA `(.L_x_184) ;  /* 0xffffff8c006c7947 */ /* 0x000fea000383ffff */
.L_x_57:
[----:B------:R-:W-:Y:S07]  /*a430*/  MOV R0, UR6 ;  /* 0x0000000600007c02 */ /* 0x000fee0008000f00 */
.L_x_185:
[----:B-1----:R1:W2:Y:S02]  /*a440*/  SYNCS.PHASECHK.TRANS64.TRYWAIT P0, [R0+URZ], R2 ;  /* 0x00000002000075a7 */ /* 0x0022a400080011ff */
[----:B--2---:R-:W-:Y:S05]  /*a450*/  @!P0 NANOSLEEP.SYNCS 0x989680 ;  /* 0x009896800000895d */ /* 0x004fea0003900000 */
[----:B------:R-:W2:Y:S02]  /*a460*/  @!P0 SYNCS.PHASECHK.TRANS64 P0, [R0+URZ], R2 ;  /* 0x00000002000085a7 */ /* 0x000ea400080010ff */
[----:B--2---:R-:W-:Y:S05]  /*a470*/  @!P0 BRA `(.L_x_185) ;  /* 0xfffffffc00f08947 */ /* 0x004fea000383ffff */
[----:B------:R-:W-:Y:S05]  /*a480*/  BRA `(.L_x_56) ;  /* 0xffffff8c00887947 */ /* 0x000fea000383ffff */
.L_x_60:
[----:B------:R-:W-:-:S07]  /*a490*/  MOV R0, UR6 ;  /* 0x0000000600007c02 */ /* 0x000fce0008000f00 */
.L_x_186:
[----:B--2---:R2:W4:Y:S02]  /*a4a0*/  SYNCS.PHASECHK.TRANS64.TRYWAIT P0, [R0+URZ], R2 ;  /* 0x00000002000075a7 */ /* 0x00452400080011ff */
[----:B----4-:R-:W-:Y:S05]  /*a4b0*/  @!P0 NANOSLEEP.SYNCS 0x989680 ;  /* 0x009896800000895d */ /* 0x010fea0003900000 */
[----:B------:R-:W4:Y:S02]  /*a4c0*/  @!P0 SYNCS.PHASECHK.TRANS64 P0, [R0+URZ], R2 ;  /* 0x00000002000085a7 */ /* 0x000f2400080010ff */
[----:B----4-:R-:W-:Y:S05]  /*a4d0*/  @!P0 BRA `(.L_x_186) ;  /* 0xfffffffc00f08947 */ /* 0x010fea000383ffff */
[----:B------:R-:W-:Y:S05]  /*a4e0*/  BRA `(.L_x_187) ;  /* 0xffffff9000647947 */ /* 0x000fea000383ffff */
.L_x_61:
[----:B------:R-:W-:-:S07]  /*a4f0*/  MOV R0, UR6 ;  /* 0x0000000600007c02 */ /* 0x000fce0008000f00 */
.L_x_188:
[----:B-1----:R1:W2:Y:S02]  /*a500*/  SYNCS.PHASECHK.TRANS64.TRYWAIT P0, [R0+URZ], R3 ;  /* 0x00000003000075a7 */ /* 0x0022a400080011ff */
[----:B--2---:R-:W-:Y:S05]  /*a510*/  @!P0 NANOSLEEP.SYNCS 0x989680 ;  /* 0x009896800000895d */ /* 0x004fea0003900000 */
[----:B------:R-:W2:Y:S02]  /*a520*/  @!P0 SYNCS.PHASECHK.TRANS64 P0, [R0+URZ], R3 ;  /* 0x00000003000085a7 */ /* 0x000ea400080010ff */
[----:B--2---:R-:W-:Y:S05]  /*a530*/  @!P0 BRA `(.L_x_188) ;  /* 0xfffffffc00f08947 */ /* 0x004fea000383ffff */
[----:B------:R-:W-:Y:S05]  /*a540*/  BRA `(.L_x_189) ;  /* 0xffffff9000707947 */ /* 0x000fea000383ffff */
.L_x_62:
[----:B------:R-:W-:-:S07]  /*a550*/  MOV R0, UR6 ;  /* 0x0000000600007c02 */ /* 0x000fce0008000f00 */
.L_x_190:
[----:B-1----:R1:W2:Y:S02]  /*a560*/  SYNCS.PHASECHK.TRANS64.TRYWAIT P0, [R0+URZ], R3 ;  /* 0x00000003000075a7 */ /* 0x0022a400080011ff */
[----:B--2---:R-:W-:Y:S05]  /*a570*/  @!P0 NANOSLEEP.SYNCS 0x989680 ;  /* 0x009896800000895d */ /* 0x004fea0003900000 */
[----:B------:R-:W2:Y:S02]  /*a580*/  @!P0 SYNCS.PHASECHK.TRANS64 P0, [R0+URZ], R3 ;  /* 0x00000003000085a7 */ /* 0x000ea400080010ff */
[----:B--2---:R-:W-:Y:S05]  /*a590*/  @!P0 BRA `(.L_x_190) ;  /* 0xfffffffc00f08947 */ /* 0x004fea000383ffff */
[----:B------:R-:W-:Y:S05]  /*a5a0*/  BRA `(.L_x_191) ;  /* 0xffffff90007c7947 */ /* 0x000fea000383ffff */
.L_x_63:
[----:B-1----:R-:W-:-:S07]  /*a5b0*/  MOV R0, UR7 ;  /* 0x0000000700007c02 */ /* 0x002fce0008000f00 */
.L_x_192:
[----:B-1----:R1:W2:Y:S02]  /*a5c0*/  SYNCS.PHASECHK.TRANS64.TRYWAIT P0, [R0+URZ], R2 ;  /* 0x00000002000075a7 */ /* 0x0022a400080011ff */
[----:B--2---:R-:W-:Y:S05]  /*a5d0*/  @!P0 NANOSLEEP.SYNCS 0x989680 ;  /* 0x009896800000895d */ /* 0x004fea0003900000 */
[----:B------:R-:W2:Y:S02]  /*a5e0*/  @!P0 SYNCS.PHASECHK.TRANS64 P0, [R0+URZ], R2 ;  /* 0x00000002000085a7 */ /* 0x000ea400080010ff */
[----:B--2---:R-:W-:Y:S05]  /*a5f0*/  @!P0 BRA `(.L_x_192) ;  /* 0xfffffffc00f08947 */ /* 0x004fea000383ffff */
[----:B------:R-:W-:Y:S05]  /*a600*/  BRA `(.L_x_193) ;  /* 0xffffff9000887947 */ /* 0x000fea000383ffff */
.L_x_68:
[----:B--2---:R2:W3:Y:S02]  /*a610*/  SYNCS.PHASECHK.TRANS64.TRYWAIT P0, [R0+URZ+0x90], R2 ;  /* 0x00009002000075a7 */ /* 0x0044e400080011ff */
[----:B---3--:R-:W-:Y:S05]  /*a620*/  @!P0 NANOSLEEP.SYNCS 0x989680 ;  /* 0x009896800000895d */ /* 0x008fea0003900000 */
[----:B------:R-:W3:Y:S02]  /*a630*/  @!P0 SYNCS.PHASECHK.TRANS64 P0, [R0+URZ+0x90], R2 ;  /* 0x00009002000085a7 */ /* 0x000ee400080010ff */
[----:B---3--:R-:W-:Y:S05]  /*a640*/  @!P0 BRA `(.L_x_68) ;  /* 0xfffffffc00f08947 */ /* 0x008fea000383ffff */
[----:B------:R-:W-:Y:S05]  /*a650*/  BRA `(.L_x_194) ;  /* 0xffffff9400887947 */ /* 0x000fea000383ffff */
.L_x_71:
[----:B------:R-:W-:Y:S07]  /*a660*/  MOV R0, UR7 ;  /* 0x0000000700007c02 */ /* 0x000fee0008000f00 */
.L_x_195:
[----:B--2---:R2:W3:Y:S02]  /*a670*/  SYNCS.PHASECHK.TRANS64.TRYWAIT P0, [R0+URZ+0x88], R2 ;  /* 0x00008802000075a7 */ /* 0x0044e400080011ff */
[----:B---3--:R-:W-:Y:S05]  /*a680*/  @!P0 NANOSLEEP.SYNCS 0x989680 ;  /* 0x009896800000895d */ /* 0x008fea0003900000 */
[----:B------:R-:W3:Y:S02]  /*a690*/  @!P0 SYNCS.PHASECHK.TRANS64 P0, [R0+URZ+0x88], R2 ;  /* 0x00008802000085a7 */ /* 0x000ee400080010ff */
[----:B---3--:R-:W-:Y:S05]  /*a6a0*/  @!P0 BRA `(.L_x_195) ;  /* 0xfffffffc00f08947 */ /* 0x008fea000383ffff */
[----:B------:R-:W-:Y:S05]  /*a6b0*/  BRA `(.L_x_70) ;  /* 0xffffff9800687947 */ /* 0x000fea000383ffff */
.L_x_74:
[----:B------:R-:W-:Y:S07]  /*a6c0*/  MOV R0, UR7 ;  /* 0x0000000700007c02 */ /* 0x000fee0008000f00 */
.L_x_196:
[----:B-1----:R1:W2:Y:S02]  /*a6d0*/  SYNCS.PHASECHK.TRANS64.TRYWAIT P0, [R0+URZ+0x60], R32 ;  /* 0x00006020000075a7 */ /* 0x0022a400080011ff */
[----:B--2---:R-:W-:Y:S05]  /*a6e0*/  @!P0 NANOSLEEP.SYNCS 0x989680 ;  /* 0x009896800000895d */ /* 0x004fea0003900000 */
[----:B------:R-:W2:Y:S02]  /*a6f0*/  @!P0 SYNCS.PHASECHK.TRANS64 P0, [R0+URZ+0x60], R32 ;  /* 0x00006020000085a7 */ /* 0x000ea400080010ff */
[----:B--2---:R-:W-:Y:S05]  /*a700*/  @!P0 BRA `(.L_x_196) ;  /* 0xfffffffc00f08947 */ /* 0x004fea000383ffff */
[----:B------:R-:W-:Y:S05]  /*a710*/  BRA `(.L_x_197) ;  /* 0xffffff9800e47947 */ /* 0x000fea000383ffff */
.L_x_75:
[----:B------:R-:W-:Y:S07]  /*a720*/  MOV R0, UR7 ;  /* 0x0000000700007c02 */ /* 0x000fee0008000f00 */
.L_x_198:
[----:B-1----:R1:W2:Y:S02]  /*a730*/  SYNCS.PHASECHK.TRANS64.TRYWAIT P0, [R0+URZ+0x68], R32 ;  /* 0x00006820000075a7 */ /* 0x0022a400080011ff */
[----:B--2---:R-:W-:Y:S05]  /*a740*/  @!P0 NANOSLEEP.SYNCS 0x989680 ;  /* 0x009896800000895d */ /* 0x004fea0003900000 */
[----:B------:R-:W2:Y:S02]  /*a750*/  @!P0 SYNCS.PHASECHK.TRANS64 P0, [R0+URZ+0x68], R32 ;  /* 0x00006820000085a7 */ /* 0x000ea400080010ff */
[----:B--2---:R-:W-:Y:S05]  /*a760*/  @!P0 BRA `(.L_x_198) ;  /* 0xfffffffc00f08947 */ /* 0x004fea000383ffff */
[----:B------:R-:W-:Y:S05]  /*a770*/  BRA `(.L_x_199) ;  /* 0xffffff9c00207947 */ /* 0x000fea000383ffff */
.L_x_76:
[----:B------:R-:W-:Y:S07]  /*a780*/  MOV R0, UR7 ;  /* 0x0000000700007c02 */ /* 0x000fee0008000f00 */
.L_x_200:
[----:B-1----:R1:W2:Y:S02]  /*a790*/  SYNCS.PHASECHK.TRANS64.TRYWAIT P0, [R0+URZ+0x70], R32 ;  /* 0x00007020000075a7 */ /* 0x0022a400080011ff */
[----:B--2---:R-:W-:Y:S05]  /*a7a0*/  @!P0 NANOSLEEP.SYNCS 0x989680 ;  /* 0x009896800000895d */ /* 0x004fea0003900000 */
[----:B------:R-:W2:Y:S02]  /*a7b0*/  @!P0 SYNCS.PHASECHK.TRANS64 P0, [R0+URZ+0x70], R32 ;  /* 0x00007020000085a7 */ /* 0x000ea400080010ff */
[----:B--2---:R-:W-:Y:S05]  /*a7c0*/  @!P0 BRA `(.L_x_200) ;  /* 0xfffffffc00f08947 */ /* 0x004fea000383ffff */
[----:B------:R-:W-:Y:S05]  /*a7d0*/  BRA `(.L_x_201) ;  /* 0xffffff9c00607947 */ /* 0x000fea000383ffff */
.L_x_77:
[----:B------:R-:W-:Y:S07]  /*a7e0*/  MOV R0, UR7 ;  /* 0x0000000700007c02 */ /* 0x000fee0008000f00 */
.L_x_202:
[----:B-1----:R1:W2:Y:S02]  /*a7f0*/  SYNCS.PHASECHK.TRANS64.TRYWAIT P0, [R0+URZ+0x78], R32 ;  /* 0x00007820000075a7 */ /* 0x0022a400080011ff */
[----:B--2---:R-:W-:Y:S05]  /*a800*/  @!P0 NANOSLEEP.SYNCS 0x989680 ;  /* 0x009896800000895d */ /* 0x004fea0003900000 */
[----:B------:R-:W2:Y:S02]  /*a810*/  @!P0 SYNCS.PHASECHK.TRANS64 P0, [R0+URZ+0x78], R32 ;  /* 0x00007820000085a7 */ /* 0x000ea400080010ff */
[----:B--2---:R-:W-:Y:S05]  /*a820*/  @!P0 BRA `(.L_x_202) ;  /* 0xfffffffc00f08947 */ /* 0x004fea000383ffff */
[----:B------:R-:W-:Y:S05]  /*a830*/  BRA `(.L_x_203) ;  /* 0xffffff9c00a47947 */ /* 0x000fea000383ffff */
.L_x_78:
[----:B------:R-:W-:Y:S07]  /*a840*/  MOV R0, UR7 ;  /* 0x0000000700007c02 */ /* 0x000fee0008000f00 */
.L_x_204:
[----:B-1----:R1:W2:Y:S02]  /*a850*/  SYNCS.PHASECHK.TRANS64.TRYWAIT P0, [R0+URZ+0x60], R14 ;  /* 0x0000600e000075a7 */ /* 0x0022a400080011ff */
[----:B--2---:R-:W-:Y:S05]  /*a860*/  @!P0 NANOSLEEP.SYNCS 0x989680 ;  /* 0x009896800000895d */ /* 0x004fea0003900000 */
[----:B------:R-:W2:Y:S02]  /*a870*/  @!P0 SYNCS.PHASECHK.TRANS64 P0, [R0+URZ+0x60], R14 ;  /* 0x0000600e000085a7 */ /* 0x000ea400080010ff */
[----:B--2---:R-:W-:Y:S05]  /*a880*/  @!P0 BRA `(.L_x_204) ;  /* 0xfffffffc00f08947 */ /* 0x004fea000383ffff */
[----:B------:R-:W-:Y:S05]  /*a890*/  BRA `(.L_x_205) ;  /* 0xffffff9c00ec7947 */ /* 0x000fea000383ffff */
.L_x_79:
[----:B------:R-:W-:Y:S07]  /*a8a0*/  MOV R0, UR7 ;  /* 0x0000000700007c02 */ /* 0x000fee0008000f00 */
.L_x_206:
[----:B-1----:R1:W2:Y:S02]  /*a8b0*/  SYNCS.PHASECHK.TRANS64.TRYWAIT P0, [R0+URZ+0x68], R14 ;  /* 0x0000680e000075a7 */ /* 0x0022a400080011ff */
[----:B--2---:R-:W-:Y:S05]  /*a8c0*/  @!P0 NANOSLEEP.SYNCS 0x989680 ;  /* 0x009896800000895d */ /* 0x004fea0003900000 */
[----:B------:R-:W2:Y:S02]  /*a8d0*/  @!P0 SYNCS.PHASECHK.TRANS64 P0, [R0+URZ+0x68], R14 ;  /* 0x0000680e000085a7 */ /* 0x000ea400080010ff */
[----:B--2---:R-:W-:Y:S05]  /*a8e0*/  @!P0 BRA `(.L_x_206) ;  /* 0xfffffffc00f08947 */ /* 0x004fea000383ffff */
[----:B------:R-:W-:Y:S05]  /*a8f0*/  BRA `(.L_x_207) ;  /* 0xffffffa000307947 */ /* 0x000fea000383ffff */
.L_x_80:
[----:B------:R-:W-:Y:S07]  /*a900*/  MOV R0, UR7 ;  /* 0x0000000700007c02 */ /* 0x000fee0008000f00 */
.L_x_208:
[----:B-1----:R1:W2:Y:S02]  /*a910*/  SYNCS.PHASECHK.TRANS64.TRYWAIT P0, [R0+URZ+0x70], R14 ;  /* 0x0000700e000075a7 */ /* 0x0022a400080011ff */
[----:B--2---:R-:W-:Y:S05]  /*a920*/  @!P0 NANOSLEEP.SYNCS 0x989680 ;  /* 0x009896800000895d */ /* 0x004fea0003900000 */
[----:B------:R-:W2:Y:S02]  /*a930*/  @!P0 SYNCS.PHASECHK.TRANS64 P0, [R0+URZ+0x70], R14 ;  /* 0x0000700e000085a7 */ /* 0x000ea400080010ff */
[----:B--2---:R-:W-:Y:S05]  /*a940*/  @!P0 BRA `(.L_x_208) ;  /* 0xfffffffc00f08947 */ /* 0x004fea000383ffff */
[----:B------:R-:W-:Y:S05]  /*a950*/  BRA `(.L_x_209) ;  /* 0xffffffa000747947 */ /* 0x000fea000383ffff */
.L_x_81:
[----:B------:R-:W-:Y:S07]  /*a960*/  MOV R0, UR7 ;  /* 0x0000000700007c02 */ /* 0x000fee0008000f00 */
.L_x_210:
[----:B-1----:R1:W2:Y:S02]  /*a970*/  SYNCS.PHASECHK.TRANS64.TRYWAIT P0, [R0+URZ+0x78], R14 ;  /* 0x0000780e000075a7 */ /* 0x0022a400080011ff */
[----:B--2---:R-:W-:Y:S05]  /*a980*/  @!P0 NANOSLEEP.SYNCS 0x989680 ;  /* 0x009896800000895d */ /* 0x004fea0003900000 */
[----:B------:R-:W2:Y:S02]  /*a990*/  @!P0 SYNCS.PHASECHK.TRANS64 P0, [R0+URZ+0x78], R14 ;  /* 0x0000780e000085a7 */ /* 0x000ea400080010ff */
[----:B--2---:R-:W-:Y:S05]  /*a9a0*/  @!P0 BRA `(.L_x_210) ;  /* 0xfffffffc00f08947 */ /* 0x004fea000383ffff */
[----:B------:R-:W-:Y:S05]  /*a9b0*/  BRA `(.L_x_211) ;  /* 0xffffffa000f87947 */ /* 0x000fea000383ffff */
.L_x_83:
[----:B------:R-:W-:-:S07]  /*a9c0*/  MOV R0, UR7 ;  /* 0x0000000700007c02 */ /* 0x000fce0008000f00 */
.L_x_212:
[----:B-1----:R1:W3:Y:S02]  /*a9d0*/  SYNCS.PHASECHK.TRANS64.TRYWAIT P0, [R0+URZ+0x60], R32 ;  /* 0x00006020000075a7 */ /* 0x0022e400080011ff */
[----:B---3--:R-:W-:Y:S05]  /*a9e0*/  @!P0 NANOSLEEP.SYNCS 0x989680 ;  /* 0x009896800000895d */ /* 0x008fea0003900000 */
[----:B------:R-:W3:Y:S02]  /*a9f0*/  @!P0 SYNCS.PHASECHK.TRANS64 P0, [R0+URZ+0x60], R32 ;  /* 0x00006020000085a7 */ /* 0x000ee400080010ff */
[----:B---3--:R-:W-:Y:S05]  /*aa00*/  @!P0 BRA `(.L_x_212) ;  /* 0xfffffffc00f08947 */ /* 0x008fea000383ffff */
[----:B------:R-:W-:Y:S05]  /*aa10*/  BRA `(.L_x_213) ;  /* 0xffffffa400607947 */ /* 0x000fea000383ffff */
.L_x_84:
[----:B-1----:R-:W-:-:S07]  /*aa20*/  MOV R0, UR7 ;  /* 0x0000000700007c02 */ /* 0x002fce0008000f00 */
.L_x_214:
[----:B-1----:R1:W3:Y:S02]  /*aa30*/  SYNCS.PHASECHK.TRANS64.TRYWAIT P0, [R0+URZ+0x68], R32 ;  /* 0x00006820000075a7 */ /* 0x0022e400080011ff */
[----:B---3--:R-:W-:Y:S05]  /*aa40*/  @!P0 NANOSLEEP.SYNCS 0x989680 ;  /* 0x009896800000895d */ /* 0x008fea0003900000 */
[----:B------:R-:W3:Y:S02]  /*aa50*/  @!P0 SYNCS.PHASECHK.TRANS64 P0, [R0+URZ+0x68], R32 ;  /* 0x00006820000085a7 */ /* 0x000ee400080010ff */
[----:B---3--:R-:W-:Y:S05]  /*aa60*/  @!P0 BRA `(.L_x_214) ;  /* 0xfffffffc00f08947 */ /* 0x008fea000383ffff */
[----:B------:R-:W-:Y:S05]  /*aa70*/  BRA `(.L_x_215) ;  /* 0xffffffa400507947 */ /* 0x000fea000383ffff */
.L_x_85:
[----:B------:R-:W-:-:S07]  /*aa80*/  MOV R2, UR7 ;  /* 0x0000000700027c02 */ /* 0x000fce0008000f00 */
.L_x_216:
[----:B-1----:R1:W3:Y:S02]  /*aa90*/  SYNCS.PHASECHK.TRANS64.TRYWAIT P0, [R2+URZ+0x70], R32 ;  /* 0x00007020020075a7 */ /* 0x0022e400080011ff */
[----:B---3--:R-:W-:Y:S05]  /*aaa0*/  @!P0 NANOSLEEP.SYNCS 0x989680 ;  /* 0x009896800000895d */ /* 0x008fea0003900000 */
[----:B------:R-:W3:Y:S02]  /*aab0*/  @!P0 SYNCS.PHASECHK.TRANS64 P0, [R2+URZ+0x70], R32 ;  /* 0x00007020020085a7 */ /* 0x000ee400080010ff */
[----:B---3--:R-:W-:Y:S05]  /*aac0*/  @!P0 BRA `(.L_x_216) ;  /* 0xfffffffc00f08947 */ /* 0x008fea000383ffff */
[----:B------:R-:W-:Y:S05]  /*aad0*/  BRA `(.L_x_217) ;  /* 0xffffffa400447947 */ /* 0x000fea000383ffff */
.L_x_87:
[----:B--2---:R2:W4:Y:S02]  /*aae0*/  SYNCS.PHASECHK.TRANS64.TRYWAIT P0, [R0+URZ+0x90], R2 ;  /* 0x00009002000075a7 */ /* 0x00452400080011ff */
[----:B----4-:R-:W-:Y:S05]  /*aaf0*/  @!P0 NANOSLEEP.SYNCS 0x989680 ;  /* 0x009896800000895d */ /* 0x010fea0003900000 */
[----:B------:R-:W4:Y:S02]  /*ab00*/  @!P0 SYNCS.PHASECHK.TRANS64 P0, [R0+URZ+0x90], R2 ;  /* 0x00009002000085a7 */ /* 0x000f2400080010ff */
[----:B----4-:R-:W-:Y:S05]  /*ab10*/  @!P0 BRA `(.L_x_87) ;  /* 0xfffffffc00f08947 */ /* 0x010fea000383ffff */
[----:B------:R-:W-:Y:S05]  /*ab20*/  BRA `(.L_x_218) ;  /* 0xffffffa800187947 */ /* 0x000fea000383ffff */
.L_x_98:
[----:B-1----:R-:W-:Y:S04]  /*ab30*/  MOV R0, UR48 ;  /* 0x0000003000007c02 */ /* 0x002fe80008000f00 */
[----:B------:R1:W3:Y:S03]  /*ab40*/  SYNCS.PHASECHK.TRANS64.TRYWAIT P1, [R0+URZ+0x40], R3 ;  /* 0x00004003000075a7 */ /* 0x0002e600080211ff */
[----:B---3--:R-:W-:Y:S05]  /*ab50*/  @!P1 NANOSLEEP.SYNCS 0x989680 ;  /* 0x009896800000995d */ /* 0x008fea0003900000 */
[----:B------:R-:W3:Y:S02]  /*ab60*/  @!P1 SYNCS.PHASECHK.TRANS64 P1, [R0+URZ+0x40], R3 ;  /* 0x00004003000095a7 */ /* 0x000ee400080210ff */
[----:B---3--:R-:W-:Y:S05]  /*ab70*/  @!P1 BRA `(.L_x_98) ;  /* 0xfffffffc00ec9947 */ /* 0x008fea000383ffff */
[----:B------:R-:W-:Y:S05]  /*ab80*/  BRA `(.L_x_97) ;  /* 0xffffffb4004c7947 */ /* 0x000fea000383ffff */
.L_x_100:
[----:B-1----:R1:W2:Y:S02]  /*ab90*/  SYNCS.PHASECHK.TRANS64.TRYWAIT P0, [R85+URZ+0xb0], R2 ;  /* 0x0000b002550075a7 */ /* 0x0022a400080011ff */
[----:B--2---:R-:W-:Y:S05]  /*aba0*/  @!P0 NANOSLEEP.SYNCS 0x989680 ;  /* 0x009896800000895d */ /* 0x004fea0003900000 */
[----:B------:R-:W2:Y:S02]  /*abb0*/  @!P0 SYNCS.PHASECHK.TRANS64 P0, [R85+URZ+0xb0], R2 ;  /* 0x0000b002550085a7 */ /* 0x000ea400080010ff */
[----:B--2---:R-:W-:Y:S05]  /*abc0*/  @!P0 BRA `(.L_x_100) ;  /* 0xfffffffc00f08947 */ /* 0x004fea000383ffff */
[----:B------:R-:W-:Y:S05]  /*abd0*/  BRA `(.L_x_99) ;  /* 0xffffffb400787947 */ /* 0x000fea000383ffff */
.L_x_109:
[----:B-1----:R1:W2:Y:S02]  /*abe0*/  SYNCS.PHASECHK.TRANS64.TRYWAIT P0, [R2+URZ+0x40], R0 ;  /* 0x00004000020075a7 */ /* 0x0022a400080011ff */
[----:B--2---:R-:W-:Y:S05]  /*abf0*/  @!P0 NANOSLEEP.SYNCS 0x989680 ;  /* 0x009896800000895d */ /* 0x004fea0003900000 */
[----:B------:R-:W2:Y:S02]  /*ac00*/  @!P0 SYNCS.PHASECHK.TRANS64 P0, [R2+URZ+0x40], R0 ;  /* 0x00004000020085a7 */ /* 0x000ea400080010ff */
[----:B--2---:R-:W-:Y:S05]  /*ac10*/  @!P0 BRA `(.L_x_109) ;  /* 0xfffffffc00f08947 */ /* 0x004fea000383ffff */
[----:B------:R-:W-:Y:S05]  /*ac20*/  BRA `(.L_x_108) ;  /* 0xffffffbc001c7947 */ /* 0x000fea000383ffff */
.L_x_117:
[----:B-1----:R1:W2:Y:S02]  /*ac30*/  SYNCS.PHASECHK.TRANS64.TRYWAIT P0, [R0+URZ+0x40], R5 ;  /* 0x00004005000075a7 */ /* 0x0022a400080011ff */
[----:B--2---:R-:W-:Y:S05]  /*ac40*/  @!P0 NANOSLEEP.SYNCS 0x989680 ;  /* 0x009896800000895d */ /* 0x004fea0003900000 */
[----:B------:R-:W2:Y:S02]  /*ac50*/  @!P0 SYNCS.PHASECHK.TRANS64 P0, [R0+URZ+0x40], R5 ;  /* 0x00004005000085a7 */ /* 0x000ea400080010ff */
[----:B--2---:R-:W-:Y:S05]  /*ac60*/  @!P0 BRA `(.L_x_117) ;  /* 0xfffffffc00f08947 */ /* 0x004fea000383ffff */
[----:B------:R-:W-:Y:S05]  /*ac70*/  BRA `(.L_x_116) ;  /* 0xffffffc000e07947 */ /* 0x000fea000383ffff */
.L_x_125:
[----:B-1----:R1:W2:Y:S02]  /*ac80*/  SYNCS.PHASECHK.TRANS64.TRYWAIT P0, [R0+URZ+0x40], R5 ;  /* 0x00004005000075a7 */ /* 0x0022a400080011ff */
[----:B--2---:R-:W-:Y:S05]  /*ac90*/  @!P0 NANOSLEEP.SYNCS 0x989680 ;  /* 0x009896800000895d */ /* 0x004fea0003900000 */
[----:B------:R-:W2:Y:S02]  /*aca0*/  @!P0 SYNCS.PHASECHK.TRANS64 P0, [R0+URZ+0x40], R5 ;  /* 0x00004005000085a7 */ /* 0x000ea400080010ff */
[----:B--2---:R-:W-:Y:S05]  /*acb0*/  @!P0 BRA `(.L_x_125) ;  /* 0xfffffffc00f08947 */ /* 0x004fea000383ffff */
[----:B------:R-:W-:Y:S05]  /*acc0*/  BRA `(.L_x_124) ;  /* 0xffffffc800a87947 */ /* 0x000fea000383ffff */
.L_x_133:
[----:B-1----:R1:W2:Y:S02]  /*acd0*/  SYNCS.PHASECHK.TRANS64.TRYWAIT P0, [R0+URZ+0x40], R5 ;  /* 0x00004005000075a7 */ /* 0x0022a400080011ff */
[----:B--2---:R-:W-:Y:S05]  /*ace0*/  @!P0 NANOSLEEP.SYNCS 0x989680 ;  /* 0x009896800000895d */ /* 0x004fea0003900000 */
[----:B------:R-:W2:Y:S02]  /*acf0*/  @!P0 SYNCS.PHASECHK.TRANS64 P0, [R0+URZ+0x40], R5 ;  /* 0x00004005000085a7 */ /* 0x000ea400080010ff */
[----:B--2---:R-:W-:Y:S05]  /*ad00*/  @!P0 BRA `(.L_x_133) ;  /* 0xfffffffc00f08947 */ /* 0x004fea000383ffff */
[----:B------:R-:W-:Y:S05]  /*ad10*/  BRA `(.L_x_132) ;  /* 0xffffffd0007c7947 */ /* 0x000fea000383ffff */
.L_x_141:
[----:B-1----:R1:W2:Y:S02]  /*ad20*/  SYNCS.PHASECHK.TRANS64.TRYWAIT P0, [R0+URZ+0x40], R5 ;  /* 0x00004005000075a7 */ /* 0x0022a400080011ff */
[----:B--2---:R-:W-:Y:S05]  /*ad30*/  @!P0 NANOSLEEP.SYNCS 0x989680 ;  /* 0x009896800000895d */ /* 0x004fea0003900000 */
[----:B------:R-:W2:Y:S02]  /*ad40*/  @!P0 SYNCS.PHASECHK.TRANS64 P0, [R0+URZ+0x40], R5 ;  /* 0x00004005000085a7 */ /* 0x000ea400080010ff */
[----:B--2---:R-:W-:Y:S05]  /*ad50*/  @!P0 BRA `(.L_x_141) ;  /* 0xfffffffc00f08947 */ /* 0x004fea000383ffff */
[----:B------:R-:W-:Y:S05]  /*ad60*/  BRA `(.L_x_140) ;  /* 0xffffffd800607947 */ /* 0x000fea000383ffff */
.L_x_149:
[----:B-1----:R1:W2:Y:S02]  /*ad70*/  SYNCS.PHASECHK.TRANS64.TRYWAIT P0, [R0+URZ+0x40], R5 ;  /* 0x00004005000075a7 */ /* 0x0022a400080011ff */
[----:B--2---:R-:W-:Y:S05]  /*ad80*/  @!P0 NANOSLEEP.SYNCS 0x989680 ;  /* 0x009896800000895d */ /* 0x004fea0003900000 */
[----:B------:R-:W2:Y:S02]  /*ad90*/  @!P0 SYNCS.PHASECHK.TRANS64 P0, [R0+URZ+0x40], R5 ;  /* 0x00004005000085a7 */ /* 0x000ea400080010ff */
[----:B--2---:R-:W-:Y:S05]  /*ada0*/  @!P0 BRA `(.L_x_149) ;  /* 0xfffffffc00f08947 */ /* 0x004fea000383ffff */
[----:B------:R-:W-:Y:S05]  /*adb0*/  BRA `(.L_x_148) ;  /* 0xffffffe000387947 */ /* 0x000fea000383ffff */
.L_x_157:
[----:B--2---:R2:W3:Y:S02]  /*adc0*/  SYNCS.PHASECHK.TRANS64.TRYWAIT P0, [R0+URZ+0x40], R91 ;  /* 0x0000405b000075a7 */ /* 0x0044e400080011ff */
[----:B---3--:R-:W-:Y:S05]  /*add0*/  @!P0 NANOSLEEP.SYNCS 0x989680 ;  /* 0x009896800000895d */ /* 0x008fea0003900000 */
[----:B------:R-:W3:Y:S02]  /*ade0*/  @!P0 SYNCS.PHASECHK.TRANS64 P0, [R0+URZ+0x40], R91 ;  /* 0x0000405b000085a7 */ /* 0x000ee400080010ff */
[----:B---3--:R-:W-:Y:S05]  /*adf0*/  @!P0 BRA `(.L_x_157) ;  /* 0xfffffffc00f08947 */ /* 0x008fea000383ffff */
[----:B------:R-:W-:Y:S05]  /*ae00*/  BRA `(.L_x_156) ;  /* 0xffffffe800107947 */ /* 0x000fea000383ffff */
        .weak           $__internal_0_$__cuda_sm10x_tcgen05_guardrail_trap_col_being_dealloced_not_returned_by_alloc
        .type           $__internal_0_$__cuda_sm10x_tcgen05_guardrail_trap_col_being_dealloced_not_returned_by_alloc,@function
        .size           $__internal_0_$__cuda_sm10x_tcgen05_guardrail_trap_col_being_dealloced_not_returned_by_alloc,($__internal_1_$__cuda_sm10x_tcgen05_guardrail_trap_phase_invalid_during_alloc - $__internal_0_$__cuda_sm10x_tcgen05_guardrail_trap_col_being_dealloced_not_returned_by_alloc)
$__internal_0_$__cuda_sm10x_tcgen05_guardrail_trap_col_being_dealloced_not_returned_by_alloc:
[----:B------:R-:W-:Y:S05]  /*ae10*/  BPT.TRAP 0x1 ;  /* 0x000000040000795c */ /* 0x000fea0000300000 */
[----:B------:R-:W-:-:S04]  /*ae20*/  HFMA2 R3, -RZ, RZ, 0, 0 ;  /* 0x00000000ff037431 */ /* 0x000fc800000001ff */
[----:B------:R-:W-:Y:S05]  /*ae30*/  RET.REL.NODEC R2 `(_ZN7cutlass13device_kernelINS_4gemm6kernel13GemmUniversalIN4cute5tupleIJiiiiEEENS1_10collective13CollectiveMmaINS1_35MainloopSm100TmaUmmaWarpSpecializedILi4ELi2ELi4ENS5_IJNS4_1CILi1EEESB_SB_EEEEENS5_IJNSA_ILi64EEENSA_ILi256EEENSA_ILi32EEEEEEfNS5_IJSB_llEEEfNS5_IJlSB_lEEENS4_8TiledMMAINS4_8MMA_AtomIJNS4_17SM100_MMA_TF32_SSINS_10tfloat32_tESN_fLi64ELi256ELNS4_4UMMA5MajorE1ELSP_0ELNSO_7ScaleInE0ELSQ_0EEEEEENS4_6LayoutISC_NS5_IJNSA_ILi0EEESU_SU_EEEEENS5_IJNS4_10UnderscoreESX_SX_EEEEENS4_13SM90_TMA_LOADENS4_14ComposedLayoutINS4_7SwizzleILi2ELi5ELi2EEENS4_18smem_ptr_flag_bitsILi32EEENST_INS5_IJSG_NSA_ILi4EEEEEENS5_IJSB_SG_EEEEEEEvNS4_8identityES10_NS11_INS12_ILi3ELi4ELi3EEES15_NST_INS5_IJNSA_ILi8EEESG_EEENS5_IJSG_SB_EEEEEEEvS1B_EENS_8epilogue10collective18CollectiveEpilogueINS1J_23Sm100TmaWarpSpecializedILi4ELi2ELi16ELb1ELb0EEEJSH_NS5_IJNST_ISE_SB_EENST_ISG_SB_EEEEEfSJ_fSJ_NS1J_6fusion15FusionCallbacksIS1N_NS1R_17LinearCombinationIffffLNS_15FloatRoundStyleE2EEESH_S1Q_JEEENS4_5SM1004TMEM4LOAD26SM100_TMEM_LOAD_16dp128b8xES10_S1H_NS4_17SM75_U32x4_LDSM_NENS4_14SM90_TMA_STOREES1H_NS4_17SM90_U32x4_STSM_NENS4_39AutoVectorizingCopyWithAssumedAlignmentILi128EEEEEEvvEEEEvNT_6ParamsE) ;  /* 0xffffff5002707950 */ /* 0x000fea0003c3ffff */
        .weak           $__internal_1_$__cuda_sm10x_tcgen05_guardrail_trap_phase_invalid_during_alloc
        .type           $__internal_1_$__cuda_sm10x_tcgen05_guardrail_trap_phase_invalid_during_alloc,@function
        .size           $__internal_1_$__cuda_sm10x_tcgen05_guardrail_trap_phase_invalid_during_alloc,($__internal_2_$__cuda_sm10x_tcgen05_guardrail_trap_unallocated_columns_being_dealloced - $__internal_1_$__cuda_sm10x_tcgen05_guardrail_trap_phase_invalid_during_alloc)
$__internal_1_$__cuda_sm10x_tcgen05_guardrail_trap_phase_invalid_during_alloc:
[----:B------:R-:W-:Y:S05]  /*ae40*/  BPT.TRAP 0x1 ;  /* 0x000000040000795c */ /* 0x000fea0000300000 */
[----:B------:R-:W-:-:S04]  /*ae50*/  MOV R3, 0x0 ;  /* 0x0000000000037802 */ /* 0x000fc80000000f00 */
[----:B------:R-:W-:Y:S05]  /*ae60*/  RET.REL.NODEC R2 `(_ZN7cutlass13device_kernelINS_4gemm6kernel13GemmUniversalIN4cute5tupleIJiiiiEEENS1_10collective13CollectiveMmaINS1_35MainloopSm100TmaUmmaWarpSpecializedILi4ELi2ELi4ENS5_IJNS4_1CILi1EEESB_SB_EEEEENS5_IJNSA_ILi64EEENSA_ILi256EEENSA_ILi32EEEEEEfNS5_IJSB_llEEEfNS5_IJlSB_lEEENS4_8TiledMMAINS4_8MMA_AtomIJNS4_17SM100_MMA_TF32_SSINS_10tfloat32_tESN_fLi64ELi256ELNS4_4UMMA5MajorE1ELSP_0ELNSO_7ScaleInE0ELSQ_0EEEEEENS4_6LayoutISC_NS5_IJNSA_ILi0EEESU_SU_EEEEENS5_IJNS4_10UnderscoreESX_SX_EEEEENS4_13SM90_TMA_LOADENS4_14ComposedLayoutINS4_7SwizzleILi2ELi5ELi2EEENS4_18smem_ptr_flag_bitsILi32EEENST_INS5_IJSG_NSA_ILi4EEEEEENS5_IJSB_SG_EEEEEEEvNS4_8identityES10_NS11_INS12_ILi3ELi4ELi3EEES15_NST_INS5_IJNSA_ILi8EEESG_EEENS5_IJSG_SB_EEEEEEEvS1B_EENS_8epilogue10collective18CollectiveEpilogueINS1J_23Sm100TmaWarpSpecializedILi4ELi2ELi16ELb1ELb0EEEJSH_NS5_IJNST_ISE_SB_EENST_ISG_SB_EEEEEfSJ_fSJ_NS1J_6fusion15FusionCallbacksIS1N_NS1R_17LinearCombinationIffffLNS_15FloatRoundStyleE2EEESH_S1Q_JEEENS4_5SM1004TMEM4LOAD26SM100_TMEM_LOAD_16dp128b8xES10_S1H_NS4_17SM75_U32x4_LDSM_NENS4_14SM90_TMA_STOREES1H_NS4_17SM90_U32x4_STSM_NENS4_39AutoVectorizingCopyWithAssumedAlignmentILi128EEEEEEvvEEEEvNT_6ParamsE) ;  /* 0xffffff5002647950 */ /* 0x000fea0003c3ffff */
        .weak           $__internal_2_$__cuda_sm10x_tcgen05_guardrail_trap_unallocated_columns_being_dealloced
        .type           $__internal_2_$__cuda_sm10x_tcgen05_guardrail_trap_unallocated_columns_being_dealloced,@function
        .size           $__internal_2_$__cuda_sm10x_tcgen05_guardrail_trap_unallocated_columns_being_dealloced,(.L_x_220 - $__internal_2_$__cuda_sm10x_tcgen05_guardrail_trap_unallocated_columns_being_dealloced)
$__internal_2_$__cuda_sm10x_tcgen05_guardrail_trap_unallocated_columns_being_dealloced:
[----:B------:R-:W-:Y:S05]  /*ae70*/  BPT.TRAP 0x1 ;  /* 0x000000040000795c */ /* 0x000fea0000300000 */
[----:B------:R-:W-:-:S04]  /*ae80*/  HFMA2 R3, -RZ, RZ, 0, 0 ;  /* 0x00000000ff037431 */ /* 0x000fc800000001ff */
[----:B------:R-:W-:Y:S05]  /*ae90*/  RET.REL.NODEC R2 `(_ZN7cutlass13device_kernelINS_4gemm6kernel13GemmUniversalIN4cute5tupleIJiiiiEEENS1_10collective13CollectiveMmaINS1_35MainloopSm100TmaUmmaWarpSpecializedILi4ELi2ELi4ENS5_IJNS4_1CILi1EEESB_SB_EEEEENS5_IJNSA_ILi64EEENSA_ILi256EEENSA_ILi32EEEEEEfNS5_IJSB_llEEEfNS5_IJlSB_lEEENS4_8TiledMMAINS4_8MMA_AtomIJNS4_17SM100_MMA_TF32_SSINS_10tfloat32_tESN_fLi64ELi256ELNS4_4UMMA5MajorE1ELSP_0ELNSO_7ScaleInE0ELSQ_0EEEEEENS4_6LayoutISC_NS5_IJNSA_ILi0EEESU_SU_EEEEENS5_IJNS4_10UnderscoreESX_SX_EEEEENS4_13SM90_TMA_LOADENS4_14ComposedLayoutINS4_7SwizzleILi2ELi5ELi2EEENS4_18smem_ptr_flag_bitsILi32EEENST_INS5_IJSG_NSA_ILi4EEEEEENS5_IJSB_SG_EEEEEEEvNS4_8identityES10_NS11_INS12_ILi3ELi4ELi3EEES15_NST_INS5_IJNSA_ILi8EEESG_EEENS5_IJSG_SB_EEEEEEEvS1B_EENS_8epilogue10collective18CollectiveEpilogueINS1J_23Sm100TmaWarpSpecializedILi4ELi2ELi16ELb1ELb0EEEJSH_NS5_IJNST_ISE_SB_EENST_ISG_SB_EEEEEfSJ_fSJ_NS1J_6fusion15FusionCallbacksIS1N_NS1R_17LinearCombinationIffffLNS_15FloatRoundStyleE2EEESH_S1Q_JEEENS4_5SM1004TMEM4LOAD26SM100_TMEM_LOAD_16dp128b8xES10_S1H_NS4_17SM75_U32x4_LDSM_NENS4_14SM90_TMA_STOREES1H_NS4_17SM90_U32x4_STSM_NENS4_39AutoVectorizingCopyWithAssumedAlignmentILi128EEEEEEvvEEEEvNT_6ParamsE) ;  /* 0xffffff5002587950 */ /* 0x000fea0003c3ffff */
.L_x_219:
[----:B------:R-:W-:-:S00]  /*aea0*/  BRA `(.L_x_219) ;  /* 0xfffffffc00fc7947 */ /* 0x000fc0000383ffff */
[----:B------:R-:W-:-:S00]  /*aeb0*/  NOP ;  /* 0x0000000000007918 */ /* 0x000fc00000000000 */
        /* <DEDUP_REMOVED lines=12> */
.L_x_220:


//--------------------- .nv.global.init           --------------------------
	.section	.nv.global.init,"aw",@progbits
.nv.global.init:
	.type		$str$27,@object
	.size		$str$27,($str$28 - $str$27)
$str$27:
        /*0000*/ 	.byte	0x28, 0x61, 0x64, 0x64, 0x72, 0x65, 0x73, 0x73, 0x20, 0x26, 0x20, 0x6d, 0x61, 0x73, 0x6b, 0x29
        /*0010*/ 	.byte	0x20, 0x3d, 0x3d, 0x20, 0x30, 0x00
	.type		$str$28,@object
	.size		$str$28,($str$26 - $str$28)
$str$28:
        /*0016*/ 	.byte	0x2f, 0x74, 0x6d, 0x70, 0x2f, 0x63, 0x75, 0x74, 0x6c, 0x61, 0x73, 0x73, 0x5f, 0x73, 0x77, 0x65
        /*0026*/ 	.byte	0x65, 0x70, 0x5f, 0x73, 0x72, 0x63, 0x2f, 0x69, 0x6e, 0x63, 0x6c, 0x75, 0x64, 0x65, 0x2f, 0x63
        /*0036*/ 	.byte	0x75, 0x74, 0x65, 0x2f, 0x70, 0x6f, 0x69, 0x6e, 0x74, 0x65, 0x72, 0x5f, 0x66, 0x6c, 0x61, 0x67
        /*0046*/ 	.byte	0x67, 0x65, 0x64, 0x2e, 0x68, 0x70, 0x70, 0x00
	.type		$str$26,@object
	.size		$str$26,($str$25 - $str$26)
$str$26:
        /*004e*/ 	.byte	0x2f, 0x74, 0x6d, 0x70, 0x2f, 0x63, 0x75, 0x74, 0x6c, 0x61, 0x73, 0x73, 0x5f, 0x73, 0x77, 0x65
        /*005e*/ 	.byte	0x65, 0x70, 0x5f, 0x73, 0x72, 0x63, 0x2f, 0x69, 0x6e, 0x63, 0x6c, 0x75, 0x64, 0x65, 0x2f, 0x63
        /*006e*/ 	.byte	0x75, 0x74, 0x65, 0x2f, 0x61, 0x74, 0x6f, 0x6d, 0x2f, 0x63, 0x6f, 0x70, 0x79, 0x5f, 0x74, 0x72
        /*007e*/ 	.byte	0x61, 0x69, 0x74, 0x73, 0x5f, 0x73, 0x6d, 0x31, 0x30, 0x30, 0x2e, 0x68, 0x70, 0x70, 0x00
	.type		$str$25,@object
	.size		$str$25,(__unnamed_1 - $str$25)
$str$25:
        /*008d*/ 	.byte	0x28, 0x28, 0x75, 0x69, 0x6e, 0x74, 0x33, 0x32, 0x5f, 0x74, 0x28, 0x74, 0x68, 0x72, 0x65, 0x61
        /*009d*/ 	.byte	0x64, 0x49, 0x64, 0x78, 0x2e, 0x78, 0x29, 0x20, 0x2f, 0x20, 0x33, 0x32, 0x29, 0x20, 0x25, 0x20
        /*00ad*/ 	.byte	0x34, 0x29, 0x20, 0x3d, 0x3d, 0x20, 0x28, 0x28, 0x28, 0x74, 0x6d, 0x65, 0x6d, 0x5f, 0x61, 0x64
        /*00bd*/ 	.byte	0x64, 0x72, 0x20, 0x3e, 0x3e, 0x20, 0x31, 0x36, 0x29, 0x20, 0x2f, 0x20, 0x33, 0x32, 0x29, 0x20
        /*00cd*/ 	.byte	0x25, 0x20, 0x34, 0x29, 0x00
	.type		__unnamed_1,@object
	.size		__unnamed_1,(__unnamed_2 - __unnamed_1)
__unnamed_1:
        /*00d2*/ 	.byte	0x61, 0x75, 0x74, 0x6f, 0x20, 0x63, 0x75, 0x74, 0x65, 0x3a, 0x3a, 0x61, 0x73, 0x5f, 0x70, 0x6f
        /* <DEDUP_REMOVED lines=23> */
        /*0252*/ 	.byte	0x3c, 0x32, 0x30, 0x34, 0x38, 0x3e, 0x3e, 0x3e, 0x3e, 0x5d, 0x00
	.type		__unnamed_2,@object
	.size		__unnamed_2,(.L_2 - __unnamed_2)
__unnamed_2:
        /* <DEDUP_REMOVED lines=45> */
        /*052d*/ 	.byte	0x3e, 0x3e, 0x3e, 0x5d, 0x00
.L_2:


//--------------------- .nv.shared._ZN7cutlass13device_kernelINS_4gemm6kernel13GemmUniversalIN4cute5tupleIJiiiiEEENS1_10collective13CollectiveMmaINS1_35MainloopSm100TmaUmmaWarpSpecializedILi4ELi2ELi4ENS5_IJNS4_1CILi1EEESB_SB_EEEEENS5_IJNSA_ILi64EEENSA_ILi256EEENSA_ILi32EEEEEEfNS5_IJSB_llEEEfNS5_IJlSB_lEEENS4_8TiledMMAINS4_8MMA_AtomIJNS4_17SM100_MMA_TF32_SSINS_10tfloat32_tESN_fLi64ELi256ELNS4_4UMMA5MajorE1ELSP_0ELNSO_7ScaleInE0ELSQ_0EEEEEENS4_6LayoutISC_NS5_IJNSA_ILi0EEESU_SU_EEEEENS5_IJNS4_10UnderscoreESX_SX_EEEEENS4_13SM90_TMA_LOADENS4_14ComposedLayoutINS4_7SwizzleILi2ELi5ELi2EEENS4_18smem_ptr_flag_bitsILi32EEENST_INS5_IJSG_NSA_ILi4EEEEEENS5_IJSB_SG_EEEEEEEvNS4_8identityES10_NS11_INS12_ILi3ELi4ELi3EEES15_NST_INS5_IJNSA_ILi8EEESG_EEENS5_IJSG_SB_EEEEEEEvS1B_EENS_8epilogue10collective18CollectiveEpilogueINS1J_23Sm100TmaWarpSpecializedILi4ELi2ELi16ELb1ELb0EEEJSH_NS5_IJNST_ISE_SB_EENST_ISG_SB_EEEEEfSJ_fSJ_NS1J_6fusion15FusionCallbacksIS1N_NS1R_17LinearCombinationIffffLNS_15FloatRoundStyleE2EEESH_S1Q_JEEENS4_5SM1004TMEM4LOAD26SM100_TMEM_LOAD_16dp128b8xES10_S1H_NS4_17SM75_U32x4_LDSM_NENS4_14SM90_TMA_STOREES1H_NS4_17SM90_U32x4_STSM_NENS4_39AutoVectorizingCopyWithAssumedAlignmentILi128EEEEEEvvEEEEvNT_6ParamsE --------------------------
	.section	.nv.shared._ZN7cutlass13device_kernelINS_4gemm6kernel13GemmUniversalIN4cute5tupleIJiiiiEEENS1_10collective13CollectiveMmaINS1_35MainloopSm100TmaUmmaWarpSpecializedILi4ELi2ELi4ENS5_IJNS4_1CILi1EEESB_SB_EEEEENS5_IJNSA_ILi64EEENSA_ILi256EEENSA_ILi32EEEEEEfNS5_IJSB_llEEEfNS5_IJlSB_lEEENS4_8TiledMMAINS4_8MMA_AtomIJNS4_17SM100_MMA_TF32_SSINS_10tfloat32_tESN_fLi64ELi256ELNS4_4UMMA5MajorE1ELSP_0ELNSO_7ScaleInE0ELSQ_0EEEEEENS4_6LayoutISC_NS5_IJNSA_ILi0EEESU_SU_EEEEENS5_IJNS4_10UnderscoreESX_SX_EEEEENS4_13SM90_TMA_LOADENS4_14ComposedLayoutINS4_7SwizzleILi2ELi5ELi2EEENS4_18smem_ptr_flag_bitsILi32EEENST_INS5_IJSG_NSA_ILi4EEEEEENS5_IJSB_SG_EEEEEEEvNS4_8identityES10_NS11_INS12_ILi3ELi4ELi3EEES15_NST_INS5_IJNSA_ILi8EEESG_EEENS5_IJSG_SB_EEEEEEEvS1B_EENS_8epilogue10collective18CollectiveEpilogueINS1J_23Sm100TmaWarpSpecializedILi4ELi2ELi16ELb1ELb0EEEJSH_NS5_IJNST_ISE_SB_EENST_ISG_SB_EEEEEfSJ_fSJ_NS1J_6fusion15FusionCallbacksIS1N_NS1R_17LinearCombinationIffffLNS_15FloatRoundStyleE2EEESH_S1Q_JEEENS4_5SM1004TMEM4LOAD26SM100_TMEM_LOAD_16dp128b8xES10_S1H_NS4_17SM75_U32x4_LDSM_NENS4_14SM90_TMA_STOREES1H_NS4_17SM90_U32x4_STSM_NENS4_39AutoVectorizingCopyWithAssumedAlignmentILi128EEEEEEvvEEEEvNT_6ParamsE,"aw",@nobits
	.sectionflags	@""
	.align	16
	.zero		1024


//--------------------- .nv.shared.reserved.0     --------------------------
	.section	.nv.shared.reserved.0,"aw",@nobits
	.weak		__nv_reservedSMEM_offset_0_alias
	.size		__nv_reservedSMEM_offset_0_alias, 0, 64
	.other		__nv_reservedSMEM_offset_0_alias,@"STO_CUDA_RESERVED_SHARED STV_DEFAULT"
__nv_reservedSMEM_offset_0_alias:
	.zero		0
.nv.shared.reserved.0:
	.zero		64
	.weak		__nv_reservedSMEM_tcgen05_partition
	.type		__nv_reservedSMEM_tcgen05_partition,@object
	.size		__nv_reservedSMEM_tcgen05_partition,(.L_0 - __nv_reservedSMEM_tcgen05_partition)
__nv_reservedSMEM_tcgen05_partition:
	.zero		32
.L_0:


//--------------------- .nv.global                --------------------------
	.section	.nv.global,"aw",@nobits
.nv.global:
	.type		_ZN40_INTERNAL_71db35e3_4_k_cu_c51fc3f9_344484cute1_E,@object
	.size		_ZN40_INTERNAL_71db35e3_4_k_cu_c51fc3f9_344484cute1_E,(_ZN40_INTERNAL_71db35e3_4_k_cu_c51fc3f9_344484cuda3std3__45__cpo6cbeginE - _ZN40_INTERNAL_71db35e3_4_k_cu_c51fc3f9_344484cute1_E)
_ZN40_INTERNAL_71db35e3_4_k_cu_c51fc3f9_344484cute1_E:
	.zero		1
	.type		_ZN40_INTERNAL_71db35e3_4_k_cu_c51fc3f9_344484cuda3std3__45__cpo6cbeginE,@object
	.size		_ZN40_INTERNAL_71db35e3_4_k_cu_c51fc3f9_344484cuda3std3__45__cpo6cbeginE,(_ZN40_INTERNAL_71db35e3_4_k_cu_c51fc3f9_344484cuda3std3__48in_placeE - _ZN40_INTERNAL_71db35e3_4_k_cu_c51fc3f9_344484cuda3std3__45__cpo6cbeginE)
_ZN40_INTERNAL_71db35e3_4_k_cu_c51fc3f9_344484cuda3std3__45__cpo6cbeginE:
	.zero		1
	.type		_ZN40_INTERNAL_71db35e3_4_k_cu_c51fc3f9_344484cuda3std3__48in_placeE,@object
	.size		_ZN40_INTERNAL_71db35e3_4_k_cu_c51fc3f9_344484cuda3std3__48in_placeE,(_ZN40_INTERNAL_71db35e3_4_k_cu_c51fc3f9_344484cuda3std6ranges3__45__cpo9iter_moveE - _ZN40_INTERNAL_71db35e3_4_k_cu_c51fc3f9_344484cuda3std3__48in_placeE)
_ZN40_INTERNAL_71db35e3_4_k_cu_c51fc3f9_344484cuda3std3__48in_placeE:
	.zero		1
	.type		_ZN40_INTERNAL_71db35e3_4_k_cu_c51fc3f9_344484cuda3std6ranges3__45__cpo9iter_moveE,@object
	.size		_ZN40_INTERNAL_71db35e3_4_k_cu_c51fc3f9_344484cuda3std6ranges3__45__cpo9iter_moveE,(_ZN40_INTERNAL_71db35e3_4_k_cu_c51fc3f9_344484cuda3std3__45__cpo5beginE - _ZN40_INTERNAL_71db35e3_4_k_cu_c51fc3f9_344484cuda3std6ranges3__45__cpo9iter_moveE)
_ZN40_INTERNAL_71db35e3_4_k_cu_c51fc3f9_344484cuda3std6ranges3__45__cpo9iter_moveE:
	.zero		1
	.type		_ZN40_INTERNAL_71db35e3_4_k_cu_c51fc3f9_344484cuda3std3__45__cpo5beginE,@object
	.size		_ZN40_INTERNAL_71db35e3_4_k_cu_c51fc3f9_344484cuda3std3__45__cpo5beginE,(_ZN40_INTERNAL_71db35e3_4_k_cu_c51fc3f9_344484cuda3std3__442_GLOBAL__N__71db35e3_4_k_cu_c51fc3f9_344486ignoreE - _ZN40_INTERNAL_71db35e3_4_k_cu_c51fc3f9_344484cuda3std3__45__cpo5beginE)
_ZN40_INTERNAL_71db35e3_4_k_cu_c51fc3f9_344484cuda3std3__45__cpo5beginE:
	.zero		1
	.type		_ZN40_INTERNAL_71db35e3_4_k_cu_c51fc3f9_344484cuda3std3__442_GLOBAL__N__71db35e3_4_k_cu_c51fc3f9_344486ignoreE,@object
	.size		_ZN40_INTERNAL_71db35e3_4_k_cu_c51fc3f9_344484cuda3std3__442_GLOBAL__N__71db35e3_4_k_cu_c51fc3f9_344486ignoreE,(_ZN40_INTERNAL_71db35e3_4_k_cu_c51fc3f9_344484cute7productE - _ZN40_INTERNAL_71db35e3_4_k_cu_c51fc3f9_344484cuda3std3__442_GLOBAL__N__71db35e3_4_k_cu_c51fc3f9_344486ignoreE)
_ZN40_INTERNAL_71db35e3_4_k_cu_c51fc3f9_344484cuda3std3__442_GLOBAL__N__71db35e3_4_k_cu_c51fc3f9_344486ignoreE:
	.zero		1
	.type		_ZN40_INTERNAL_71db35e3_4_k_cu_c51fc3f9_344484cute7productE,@object
	.size		_ZN40_INTERNAL_71db35e3_4_k_cu_c51fc3f9_344484cute7productE,(_ZN40_INTERNAL_71db35e3_4_k_cu_c51fc3f9_344484cuda3std3__45__cpo3endE - _ZN40_INTERNAL_71db35e3_4_k_cu_c51fc3f9_344484cute7productE)
_ZN40_INTERNAL_71db35e3_4_k_cu_c51fc3f9_344484cute7productE:
	.zero		1
	.type		_ZN40_INTERNAL_71db35e3_4_k_cu_c51fc3f9_344484cuda3std3__45__cpo3endE,@object
	.size		_ZN40_INTERNAL_71db35e3_4_k_cu_c51fc3f9_344484cuda3std3__45__cpo3endE,(_ZN40_INTERNAL_71db35e3_4_k_cu_c51fc3f9_344484cuda3std3__419piecewise_constructE - _ZN40_INTERNAL_71db35e3_4_k_cu_c51fc3f9_344484cuda3std3__45__cpo3endE)
_ZN40_INTERNAL_71db35e3_4_k_cu_c51fc3f9_344484cuda3std3__45__cpo3endE:
	.zero		1
	.type		_ZN40_INTERNAL_71db35e3_4_k_cu_c51fc3f9_344484cuda3std3__419piecewise_constructE,@object
	.size		_ZN40_INTERNAL_71db35e3_4_k_cu_c51fc3f9_344484cuda3std3__419piecewise_constructE,(_ZN40_INTERNAL_71db35e3_4_k_cu_c51fc3f9_344484cuda3std3__45__cpo4cendE - _ZN40_INTERNAL_71db35e3_4_k_cu_c51fc3f9_344484cuda3std3__419piecewise_constructE)
_ZN40_INTERNAL_71db35e3_4_k_cu_c51fc3f9_344484cuda3std3__419piecewise_constructE:
	.zero		1
	.type		_ZN40_INTERNAL_71db35e3_4_k_cu_c51fc3f9_344484cuda3std3__45__cpo4cendE,@object
	.size		_ZN40_INTERNAL_71db35e3_4_k_cu_c51fc3f9_344484cuda3std3__45__cpo4cendE,(_ZN40_INTERNAL_71db35e3_4_k_cu_c51fc3f9_344484cuda3std6ranges3__45__cpo4swapE - _ZN40_INTERNAL_71db35e3_4_k_cu_c51fc3f9_344484cuda3std3__45__cpo4cendE)
_ZN40_INTERNAL_71db35e3_4_k_cu_c51fc3f9_344484cuda3std3__45__cpo4cendE:
	.zero		1
	.type		_ZN40_INTERNAL_71db35e3_4_k_cu_c51fc3f9_344484cuda3std6ranges3__45__cpo4swapE,@object
	.size		_ZN40_INTERNAL_71db35e3_4_k_cu_c51fc3f9_344484cuda3std6ranges3__45__cpo4swapE,(.L_10 - _ZN40_INTERNAL_71db35e3_4_k_cu_c51fc3f9_344484cuda3std6ranges3__45__cpo4swapE)
_ZN40_INTERNAL_71db35e3_4_k_cu_c51fc3f9_344484cuda3std6ranges3__45__cpo4swapE:
	.zero		1
.L_10:


//--------------------- .nv.constant0._ZN7cutlass13device_kernelINS_4gemm6kernel13GemmUniversalIN4cute5tupleIJiiiiEEENS1_10collective13CollectiveMmaINS1_35MainloopSm100TmaUmmaWarpSpecializedILi4ELi2ELi4ENS5_IJNS4_1CILi1EEESB_SB_EEEEENS5_IJNSA_ILi64EEENSA_ILi256EEENSA_ILi32EEEEEEfNS5_IJSB_llEEEfNS5_IJlSB_lEEENS4_8TiledMMAINS4_8MMA_AtomIJNS4_17SM100_MMA_TF32_SSINS_10tfloat32_tESN_fLi64ELi256ELNS4_4UMMA5MajorE1ELSP_0ELNSO_7ScaleInE0ELSQ_0EEEEEENS4_6LayoutISC_NS5_IJNSA_ILi0EEESU_SU_EEEEENS5_IJNS4_10UnderscoreESX_SX_EEEEENS4_13SM90_TMA_LOADENS4_14ComposedLayoutINS4_7SwizzleILi2ELi5ELi2EEENS4_18smem_ptr_flag_bitsILi32EEENST_INS5_IJSG_NSA_ILi4EEEEEENS5_IJSB_SG_EEEEEEEvNS4_8identityES10_NS11_INS12_ILi3ELi4ELi3EEES15_NST_INS5_IJNSA_ILi8EEESG_EEENS5_IJSG_SB_EEEEEEEvS1B_EENS_8epilogue10collective18CollectiveEpilogueINS1J_23Sm100TmaWarpSpecializedILi4ELi2ELi16ELb1ELb0EEEJSH_NS5_IJNST_ISE_SB_EENST_ISG_SB_EEEEEfSJ_fSJ_NS1J_6fusion15FusionCallbacksIS1N_NS1R_17LinearCombinationIffffLNS_15FloatRoundStyleE2EEESH_S1Q_JEEENS4_5SM1004TMEM4LOAD26SM100_TMEM_LOAD_16dp128b8xES10_S1H_NS4_17SM75_U32x4_LDSM_NENS4_14SM90_TMA_STOREES1H_NS4_17SM90_U32x4_STSM_NENS4_39AutoVectorizingCopyWithAssumedAlignmentILi128EEEEEEvvEEEEvNT_6ParamsE --------------------------
	.section	.nv.constant0._ZN7cutlass13device_kernelINS_4gemm6kernel13GemmUniversalIN4cute5tupleIJiiiiEEENS1_10collective13CollectiveMmaINS1_35MainloopSm100TmaUmmaWarpSpecializedILi4ELi2ELi4ENS5_IJNS4_1CILi1EEESB_SB_EEEEENS5_IJNSA_ILi64EEENSA_ILi256EEENSA_ILi32EEEEEEfNS5_IJSB_llEEEfNS5_IJlSB_lEEENS4_8TiledMMAINS4_8MMA_AtomIJNS4_17SM100_MMA_TF32_SSINS_10tfloat32_tESN_fLi64ELi256ELNS4_4UMMA5MajorE1ELSP_0ELNSO_7ScaleInE0ELSQ_0EEEEEENS4_6LayoutISC_NS5_IJNSA_ILi0EEESU_SU_EEEEENS5_IJNS4_10UnderscoreESX_SX_EEEEENS4_13SM90_TMA_LOADENS4_14ComposedLayoutINS4_7SwizzleILi2ELi5ELi2EEENS4_18smem_ptr_flag_bitsILi32EEENST_INS5_IJSG_NSA_ILi4EEEEEENS5_IJSB_SG_EEEEEEEvNS4_8identityES10_NS11_INS12_ILi3ELi4ELi3EEES15_NST_INS5_IJNSA_ILi8EEESG_EEENS5_IJSG_SB_EEEEEEEvS1B_EENS_8epilogue10collective18CollectiveEpilogueINS1J_23Sm100TmaWarpSpecializedILi4ELi2ELi16ELb1ELb0EEEJSH_NS5_IJNST_ISE_SB_EENST_ISG_SB_EEEEEfSJ_fSJ_NS1J_6fusion15FusionCallbacksIS1N_NS1R_17LinearCombinationIffffLNS_15FloatRoundStyleE2EEESH_S1Q_JEEENS4_5SM1004TMEM4LOAD26SM100_TMEM_LOAD_16dp128b8xES10_S1H_NS4_17SM75_U32x4_LDSM_NENS4_14SM90_TMA_STOREES1H_NS4_17SM90_U32x4_STSM_NENS4_39AutoVectorizingCopyWithAssumedAlignmentILi128EEEEEEvvEEEEvNT_6ParamsE,"a",@progbits
	.sectionflags	@""
	.align	4
.nv.constant0._ZN7cutlass13device_kernelINS_4gemm6kernel13GemmUniversalIN4cute5tupleIJiiiiEEENS1_10collective13CollectiveMmaINS1_35MainloopSm100TmaUmmaWarpSpecializedILi4ELi2ELi4ENS5_IJNS4_1CILi1EEESB_SB_EEEEENS5_IJNSA_ILi64EEENSA_ILi256EEENSA_ILi32EEEEEEfNS5_IJSB_llEEEfNS5_IJlSB_lEEENS4_8TiledMMAINS4_8MMA_AtomIJNS4_17SM100_MMA_TF32_SSINS_10tfloat32_tESN_fLi64ELi256ELNS4_4UMMA5MajorE1ELSP_0ELNSO_7ScaleInE0ELSQ_0EEEEEENS4_6LayoutISC_NS5_IJNSA_ILi0EEESU_SU_EEEEENS5_IJNS4_10UnderscoreESX_SX_EEEEENS4_13SM90_TMA_LOADENS4_14ComposedLayoutINS4_7SwizzleILi2ELi5ELi2EEENS4_18smem_ptr_flag_bitsILi32EEENST_INS5_IJSG_NSA_ILi4EEEEEENS5_IJSB_SG_EEEEEEEvNS4_8identityES10_NS11_INS12_ILi3ELi4ELi3EEES15_NST_INS5_IJNSA_ILi8EEESG_EEENS5_IJSG_SB_EEEEEEEvS1B_EENS_8epilogue10collective18CollectiveEpilogueINS1J_23Sm100TmaWarpSpecializedILi4ELi2ELi16ELb1ELb0EEEJSH_NS5_IJNST_ISE_SB_EENST_ISG_SB_EEEEEfSJ_fSJ_NS1J_6fusion15FusionCallbacksIS1N_NS1R_17LinearCombinationIffffLNS_15FloatRoundStyleE2EEESH_S1Q_JEEENS4_5SM1004TMEM4LOAD26SM100_TMEM_LOAD_16dp128b8xES10_S1H_NS4_17SM75_U32x4_LDSM_NENS4_14SM90_TMA_STOREES1H_NS4_17SM90_U32x4_STSM_NENS4_39AutoVectorizingCopyWithAssumedAlignmentILi128EEEEEEvvEEEEvNT_6ParamsE:
	.zero		2944


//--------------------- SYMBOLS --------------------------

	.type		.nv.reservedSmem.offset0,@object
	.size		.nv.reservedSmem.offset0,0x4
	.type		.nv.reservedSmem.cap,@object
	.size		.nv.reservedSmem.cap,0x4
	.type		__assertfail,@function
